//
// Generated by NVIDIA NVVM Compiler
//
// Compiler Build ID: CL-36424714
// Cuda compilation tools, release 13.0, V13.0.88
// Based on NVVM 20.0.0
//

.version 9.0
.target sm_100
.address_size 64

	// .globl	_Z32convLayer_backward_x_grad_kerneliiiiiPKfS0_Pf

.visible .entry _Z32convLayer_backward_x_grad_kerneliiiiiPKfS0_Pf(
	.param .u32 _Z32convLayer_backward_x_grad_kerneliiiiiPKfS0_Pf_param_0,
	.param .u32 _Z32convLayer_backward_x_grad_kerneliiiiiPKfS0_Pf_param_1,
	.param .u32 _Z32convLayer_backward_x_grad_kerneliiiiiPKfS0_Pf_param_2,
	.param .u32 _Z32convLayer_backward_x_grad_kerneliiiiiPKfS0_Pf_param_3,
	.param .u32 _Z32convLayer_backward_x_grad_kerneliiiiiPKfS0_Pf_param_4,
	.param .u64 .ptr .align 1 _Z32convLayer_backward_x_grad_kerneliiiiiPKfS0_Pf_param_5,
	.param .u64 .ptr .align 1 _Z32convLayer_backward_x_grad_kerneliiiiiPKfS0_Pf_param_6,
	.param .u64 .ptr .align 1 _Z32convLayer_backward_x_grad_kerneliiiiiPKfS0_Pf_param_7
)
{
	.reg .pred 	%p<90>;
	.reg .b32 	%r<94>;
	.reg .b32 	%f<101>;
	.reg .b64 	%rd<26>;

	ld.param.u32 	%r30, [_Z32convLayer_backward_x_grad_kerneliiiiiPKfS0_Pf_param_0];
	ld.param.u32 	%r31, [_Z32convLayer_backward_x_grad_kerneliiiiiPKfS0_Pf_param_1];
	ld.param.u32 	%r32, [_Z32convLayer_backward_x_grad_kerneliiiiiPKfS0_Pf_param_2];
	ld.param.u32 	%r33, [_Z32convLayer_backward_x_grad_kerneliiiiiPKfS0_Pf_param_3];
	ld.param.u32 	%r34, [_Z32convLayer_backward_x_grad_kerneliiiiiPKfS0_Pf_param_4];
	ld.param.u64 	%rd10, [_Z32convLayer_backward_x_grad_kerneliiiiiPKfS0_Pf_param_5];
	ld.param.u64 	%rd11, [_Z32convLayer_backward_x_grad_kerneliiiiiPKfS0_Pf_param_6];
	cvta.to.global.u64 	%rd1, %rd11;
	cvta.to.global.u64 	%rd2, %rd10;
	mov.u32 	%r35, %ctaid.x;
	mov.u32 	%r36, %ntid.x;
	mov.u32 	%r37, %tid.x;
	mad.lo.s32 	%r1, %r35, %r36, %r37;
	mul.lo.s32 	%r38, %r32, %r31;
	mul.lo.s32 	%r39, %r38, %r33;
	setp.ge.s32 	%p2, %r1, %r39;
	@%p2 bra 	$L__BB0_47;
	mul.lo.s32 	%r2, %r33, %r32;
	div.s32 	%r40, %r1, %r33;
	rem.s32 	%r3, %r40, %r32;
	mul.lo.s32 	%r41, %r40, %r33;
	sub.s32 	%r4, %r1, %r41;
	sub.s32 	%r5, %r32, %r34;
	sub.s32 	%r6, %r33, %r34;
	mov.f32 	%f79, 0f00000000;
	min.s32 	%r42, %r30, %r34;
	setp.lt.s32 	%p3, %r42, 1;
	@%p3 bra 	$L__BB0_46;
	and.b32  	%r7, %r34, 7;
	and.b32  	%r8, %r34, 3;
	and.b32  	%r9, %r34, 2147483640;
	and.b32  	%r10, %r34, 1;
	div.s32 	%r11, %r1, %r2;
	mov.f32 	%f79, 0f00000000;
	mov.b32 	%r88, 0;
$L__BB0_3:
	mad.lo.s32 	%r45, %r88, %r31, %r11;
	mad.lo.s32 	%r13, %r45, %r34, %r34;
	mov.b32 	%r89, 0;
$L__BB0_4:
	setp.lt.u32 	%p4, %r34, 8;
	sub.s32 	%r47, %r3, %r89;
	setp.gt.s32 	%p5, %r47, -1;
	setp.le.s32 	%p6, %r47, %r5;
	and.pred  	%p1, %p5, %p6;
	mad.lo.s32 	%r48, %r88, %r5, %r88;
	add.s32 	%r49, %r47, %r48;
	mad.lo.s32 	%r15, %r49, %r6, %r49;
	not.b32 	%r50, %r89;
	add.s32 	%r51, %r13, %r50;
	mad.lo.s32 	%r16, %r51, %r34, %r34;
	mov.b32 	%r92, 0;
	@%p4 bra 	$L__BB0_23;
	mov.b32 	%r90, 0;
	not.pred 	%p8, %p1;
$L__BB0_6:
	.pragma "nounroll";
	sub.s32 	%r53, %r4, %r90;
	setp.lt.s32 	%p7, %r53, 0;
	or.pred  	%p9, %p8, %p7;
	setp.gt.s32 	%p10, %r53, %r6;
	add.s32 	%r54, %r53, %r15;
	mul.wide.s32 	%rd12, %r54, 4;
	add.s64 	%rd3, %rd2, %rd12;
	not.b32 	%r18, %r90;
	add.s32 	%r55, %r16, %r18;
	mul.wide.s32 	%rd13, %r55, 4;
	add.s64 	%rd4, %rd1, %rd13;
	or.pred  	%p11, %p9, %p10;
	@%p11 bra 	$L__BB0_8;
	ld.global.f32 	%f44, [%rd3];
	ld.global.f32 	%f45, [%rd4];
	fma.rn.f32 	%f79, %f44, %f45, %f79;
$L__BB0_8:
	add.s32 	%r56, %r4, %r18;
	setp.lt.s32 	%p12, %r56, 0;
	or.pred  	%p14, %p8, %p12;
	setp.gt.s32 	%p15, %r56, %r6;
	or.pred  	%p16, %p14, %p15;
	@%p16 bra 	$L__BB0_10;
	ld.global.f32 	%f46, [%rd3+-4];
	ld.global.f32 	%f47, [%rd4+-4];
	fma.rn.f32 	%f79, %f46, %f47, %f79;
$L__BB0_10:
	sub.s32 	%r57, %r4, %r90;
	add.s32 	%r58, %r57, -2;
	setp.lt.s32 	%p17, %r58, 0;
	or.pred  	%p19, %p8, %p17;
	setp.gt.s32 	%p20, %r58, %r6;
	or.pred  	%p21, %p19, %p20;
	@%p21 bra 	$L__BB0_12;
	ld.global.f32 	%f48, [%rd3+-8];
	ld.global.f32 	%f49, [%rd4+-8];
	fma.rn.f32 	%f79, %f48, %f49, %f79;
$L__BB0_12:
	add.s32 	%r60, %r57, -3;
	setp.lt.s32 	%p22, %r60, 0;
	or.pred  	%p24, %p8, %p22;
	setp.gt.s32 	%p25, %r60, %r6;
	or.pred  	%p26, %p24, %p25;
	@%p26 bra 	$L__BB0_14;
	ld.global.f32 	%f50, [%rd3+-12];
	ld.global.f32 	%f51, [%rd4+-12];
	fma.rn.f32 	%f79, %f50, %f51, %f79;
$L__BB0_14:
	add.s32 	%r62, %r57, -4;
	setp.lt.s32 	%p27, %r62, 0;
	or.pred  	%p29, %p8, %p27;
	setp.gt.s32 	%p30, %r62, %r6;
	or.pred  	%p31, %p29, %p30;
	@%p31 bra 	$L__BB0_16;
	ld.global.f32 	%f52, [%rd3+-16];
	ld.global.f32 	%f53, [%rd4+-16];
	fma.rn.f32 	%f79, %f52, %f53, %f79;
$L__BB0_16:
	add.s32 	%r64, %r57, -5;
	setp.lt.s32 	%p32, %r64, 0;
	or.pred  	%p34, %p8, %p32;
	setp.gt.s32 	%p35, %r64, %r6;
	or.pred  	%p36, %p34, %p35;
	@%p36 bra 	$L__BB0_18;
	ld.global.f32 	%f54, [%rd3+-20];
	ld.global.f32 	%f55, [%rd4+-20];
	fma.rn.f32 	%f79, %f54, %f55, %f79;
$L__BB0_18:
	add.s32 	%r66, %r57, -6;
	setp.lt.s32 	%p37, %r66, 0;
	or.pred  	%p39, %p8, %p37;
	setp.gt.s32 	%p40, %r66, %r6;
	or.pred  	%p41, %p39, %p40;
	@%p41 bra 	$L__BB0_20;
	ld.global.f32 	%f56, [%rd3+-24];
	ld.global.f32 	%f57, [%rd4+-24];
	fma.rn.f32 	%f79, %f56, %f57, %f79;
$L__BB0_20:
	add.s32 	%r68, %r57, -7;
	setp.lt.s32 	%p42, %r68, 0;
	or.pred  	%p44, %p8, %p42;
	setp.gt.s32 	%p45, %r68, %r6;
	or.pred  	%p46, %p44, %p45;
	@%p46 bra 	$L__BB0_22;
	ld.global.f32 	%f58, [%rd3+-28];
	ld.global.f32 	%f59, [%rd4+-28];
	fma.rn.f32 	%f79, %f58, %f59, %f79;
$L__BB0_22:
	add.s32 	%r90, %r90, 8;
	setp.ne.s32 	%p47, %r90, %r9;
	mov.u32 	%r92, %r9;
	@%p47 bra 	$L__BB0_6;
$L__BB0_23:
	setp.eq.s32 	%p48, %r7, 0;
	@%p48 bra 	$L__BB0_44;
	add.s32 	%r69, %r7, -1;
	setp.lt.u32 	%p49, %r69, 3;
	@%p49 bra 	$L__BB0_34;
	sub.s32 	%r71, %r4, %r92;
	setp.lt.s32 	%p50, %r71, 0;
	not.pred 	%p51, %p1;
	or.pred  	%p52, %p51, %p50;
	setp.gt.s32 	%p53, %r71, %r6;
	add.s32 	%r72, %r71, %r15;
	mul.wide.s32 	%rd14, %r72, 4;
	add.s64 	%rd5, %rd2, %rd14;
	not.b32 	%r21, %r92;
	add.s32 	%r73, %r16, %r21;
	mul.wide.s32 	%rd15, %r73, 4;
	add.s64 	%rd6, %rd1, %rd15;
	or.pred  	%p54, %p52, %p53;
	@%p54 bra 	$L__BB0_27;
	ld.global.f32 	%f61, [%rd5];
	ld.global.f32 	%f62, [%rd6];
	fma.rn.f32 	%f79, %f61, %f62, %f79;
$L__BB0_27:
	add.s32 	%r74, %r4, %r21;
	setp.lt.s32 	%p55, %r74, 0;
	or.pred  	%p57, %p51, %p55;
	setp.gt.s32 	%p58, %r74, %r6;
	or.pred  	%p59, %p57, %p58;
	@%p59 bra 	$L__BB0_29;
	ld.global.f32 	%f63, [%rd5+-4];
	ld.global.f32 	%f64, [%rd6+-4];
	fma.rn.f32 	%f79, %f63, %f64, %f79;
$L__BB0_29:
	sub.s32 	%r76, %r4, %r92;
	add.s32 	%r77, %r76, -2;
	setp.lt.s32 	%p60, %r77, 0;
	or.pred  	%p62, %p51, %p60;
	setp.gt.s32 	%p63, %r77, %r6;
	or.pred  	%p64, %p62, %p63;
	@%p64 bra 	$L__BB0_31;
	ld.global.f32 	%f65, [%rd5+-8];
	ld.global.f32 	%f66, [%rd6+-8];
	fma.rn.f32 	%f79, %f65, %f66, %f79;
$L__BB0_31:
	add.s32 	%r80, %r76, -3;
	setp.lt.s32 	%p65, %r80, 0;
	or.pred  	%p67, %p51, %p65;
	setp.gt.s32 	%p68, %r80, %r6;
	or.pred  	%p69, %p67, %p68;
	@%p69 bra 	$L__BB0_33;
	ld.global.f32 	%f67, [%rd5+-12];
	ld.global.f32 	%f68, [%rd6+-12];
	fma.rn.f32 	%f79, %f67, %f68, %f79;
$L__BB0_33:
	add.s32 	%r92, %r92, 4;
$L__BB0_34:
	setp.eq.s32 	%p70, %r8, 0;
	@%p70 bra 	$L__BB0_44;
	setp.eq.s32 	%p71, %r8, 1;
	@%p71 bra 	$L__BB0_41;
	sub.s32 	%r81, %r4, %r92;
	setp.lt.s32 	%p72, %r81, 0;
	not.pred 	%p73, %p1;
	or.pred  	%p74, %p73, %p72;
	setp.gt.s32 	%p75, %r81, %r6;
	add.s32 	%r82, %r81, %r15;
	mul.wide.s32 	%rd16, %r82, 4;
	add.s64 	%rd7, %rd2, %rd16;
	not.b32 	%r24, %r92;
	add.s32 	%r83, %r16, %r24;
	mul.wide.s32 	%rd17, %r83, 4;
	add.s64 	%rd8, %rd1, %rd17;
	or.pred  	%p76, %p74, %p75;
	@%p76 bra 	$L__BB0_38;
	ld.global.f32 	%f70, [%rd7];
	ld.global.f32 	%f71, [%rd8];
	fma.rn.f32 	%f79, %f70, %f71, %f79;
$L__BB0_38:
	add.s32 	%r84, %r4, %r24;
	setp.lt.s32 	%p77, %r84, 0;
	or.pred  	%p79, %p73, %p77;
	setp.gt.s32 	%p80, %r84, %r6;
	or.pred  	%p81, %p79, %p80;
	@%p81 bra 	$L__BB0_40;
	ld.global.f32 	%f72, [%rd7+-4];
	ld.global.f32 	%f73, [%rd8+-4];
	fma.rn.f32 	%f79, %f72, %f73, %f79;
$L__BB0_40:
	add.s32 	%r92, %r92, 2;
$L__BB0_41:
	setp.eq.s32 	%p82, %r10, 0;
	@%p82 bra 	$L__BB0_44;
	sub.s32 	%r27, %r4, %r92;
	setp.lt.s32 	%p83, %r27, 0;
	not.pred 	%p84, %p1;
	or.pred  	%p85, %p84, %p83;
	setp.gt.s32 	%p86, %r27, %r6;
	or.pred  	%p87, %p85, %p86;
	@%p87 bra 	$L__BB0_44;
	add.s32 	%r85, %r27, %r15;
	not.b32 	%r86, %r92;
	add.s32 	%r87, %r16, %r86;
	mul.wide.s32 	%rd18, %r85, 4;
	add.s64 	%rd19, %rd2, %rd18;
	ld.global.f32 	%f74, [%rd19];
	mul.wide.s32 	%rd20, %r87, 4;
	add.s64 	%rd21, %rd1, %rd20;
	ld.global.f32 	%f75, [%rd21];
	fma.rn.f32 	%f79, %f74, %f75, %f79;
$L__BB0_44:
	add.s32 	%r89, %r89, 1;
	setp.ne.s32 	%p88, %r89, %r34;
	@%p88 bra 	$L__BB0_4;
	add.s32 	%r88, %r88, 1;
	setp.ne.s32 	%p89, %r88, %r30;
	@%p89 bra 	$L__BB0_3;
$L__BB0_46:
	ld.param.u64 	%rd25, [_Z32convLayer_backward_x_grad_kerneliiiiiPKfS0_Pf_param_7];
	cvta.to.global.u64 	%rd22, %rd25;
	mul.wide.s32 	%rd23, %r1, 4;
	add.s64 	%rd24, %rd22, %rd23;
	st.global.f32 	[%rd24], %f79;
$L__BB0_47:
	ret;

}
	// .globl	_Z32convLayer_backward_w_grad_kerneliiiiiPKfS0_Pf
.visible .entry _Z32convLayer_backward_w_grad_kerneliiiiiPKfS0_Pf(
	.param .u32 _Z32convLayer_backward_w_grad_kerneliiiiiPKfS0_Pf_param_0,
	.param .u32 _Z32convLayer_backward_w_grad_kerneliiiiiPKfS0_Pf_param_1,
	.param .u32 _Z32convLayer_backward_w_grad_kerneliiiiiPKfS0_Pf_param_2,
	.param .u32 _Z32convLayer_backward_w_grad_kerneliiiiiPKfS0_Pf_param_3,
	.param .u32 _Z32convLayer_backward_w_grad_kerneliiiiiPKfS0_Pf_param_4,
	.param .u64 .ptr .align 1 _Z32convLayer_backward_w_grad_kerneliiiiiPKfS0_Pf_param_5,
	.param .u64 .ptr .align 1 _Z32convLayer_backward_w_grad_kerneliiiiiPKfS0_Pf_param_6,
	.param .u64 .ptr .align 1 _Z32convLayer_backward_w_grad_kerneliiiiiPKfS0_Pf_param_7
)
{
	.reg .pred 	%p<14>;
	.reg .b32 	%r<72>;
	.reg .b32 	%f<121>;
	.reg .b64 	%rd<25>;

	ld.param.u32 	%r34, [_Z32convLayer_backward_w_grad_kerneliiiiiPKfS0_Pf_param_0];
	ld.param.u32 	%r30, [_Z32convLayer_backward_w_grad_kerneliiiiiPKfS0_Pf_param_1];
	ld.param.u32 	%r31, [_Z32convLayer_backward_w_grad_kerneliiiiiPKfS0_Pf_param_2];
	ld.param.u32 	%r32, [_Z32convLayer_backward_w_grad_kerneliiiiiPKfS0_Pf_param_3];
	ld.param.u32 	%r33, [_Z32convLayer_backward_w_grad_kerneliiiiiPKfS0_Pf_param_4];
	ld.param.u64 	%rd6, [_Z32convLayer_backward_w_grad_kerneliiiiiPKfS0_Pf_param_5];
	ld.param.u64 	%rd7, [_Z32convLayer_backward_w_grad_kerneliiiiiPKfS0_Pf_param_6];
	ld.param.u64 	%rd5, [_Z32convLayer_backward_w_grad_kerneliiiiiPKfS0_Pf_param_7];
	cvta.to.global.u64 	%rd1, %rd7;
	cvta.to.global.u64 	%rd2, %rd6;
	mov.u32 	%r35, %ctaid.x;
	mov.u32 	%r36, %ntid.x;
	mov.u32 	%r37, %tid.x;
	mad.lo.s32 	%r1, %r35, %r36, %r37;
	mul.lo.s32 	%r38, %r30, %r34;
	mul.lo.s32 	%r39, %r38, %r33;
	mul.lo.s32 	%r40, %r39, %r33;
	setp.ge.s32 	%p1, %r1, %r40;
	mov.f32 	%f119, 0f00000000;
	@%p1 bra 	$L__BB1_19;
	mul.lo.s32 	%r41, %r33, %r30;
	mul.lo.s32 	%r2, %r41, %r33;
	sub.s32 	%r3, %r31, %r33;
	sub.s32 	%r4, %r32, %r33;
	add.s32 	%r5, %r4, 1;
	setp.lt.s32 	%p2, %r3, 0;
	@%p2 bra 	$L__BB1_18;
	setp.lt.s32 	%p3, %r4, 0;
	mul.lo.s32 	%r42, %r33, %r33;
	div.s32 	%r43, %r1, %r42;
	rem.s32 	%r44, %r43, %r30;
	mul.lo.s32 	%r6, %r44, %r31;
	@%p3 bra 	$L__BB1_18;
	and.b32  	%r48, %r5, 15;
	add.s32 	%r7, %r48, -1;
	and.b32  	%r8, %r5, 7;
	and.b32  	%r9, %r5, 3;
	div.s32 	%r49, %r1, %r33;
	mul.lo.s32 	%r50, %r49, %r33;
	sub.s32 	%r10, %r1, %r50;
	rem.s32 	%r51, %r49, %r33;
	add.s32 	%r11, %r6, %r51;
	div.s32 	%r52, %r1, %r2;
	mad.lo.s32 	%r12, %r52, %r3, %r52;
	mov.f32 	%f119, 0f00000000;
	mov.b32 	%r65, 0;
$L__BB1_4:
	mov.u32 	%r13, %r65;
	setp.lt.u32 	%p4, %r4, 15;
	add.s32 	%r54, %r13, %r12;
	mul.lo.s32 	%r14, %r54, %r5;
	add.s32 	%r55, %r11, %r13;
	mad.lo.s32 	%r15, %r55, %r32, %r10;
	mov.b32 	%r70, 0;
	@%p4 bra 	$L__BB1_7;
	and.b32  	%r56, %r5, -16;
	neg.s32 	%r68, %r56;
	mov.u32 	%r66, %r15;
	mov.u32 	%r67, %r14;
$L__BB1_6:
	.pragma "nounroll";
	and.b32  	%r70, %r5, -16;
	mul.wide.s32 	%rd8, %r67, 4;
	add.s64 	%rd9, %rd2, %rd8;
	ld.global.f32 	%f21, [%rd9];
	mul.wide.s32 	%rd10, %r66, 4;
	add.s64 	%rd11, %rd1, %rd10;
	ld.global.f32 	%f22, [%rd11];
	fma.rn.f32 	%f23, %f21, %f22, %f119;
	ld.global.f32 	%f24, [%rd9+4];
	ld.global.f32 	%f25, [%rd11+4];
	fma.rn.f32 	%f26, %f24, %f25, %f23;
	ld.global.f32 	%f27, [%rd9+8];
	ld.global.f32 	%f28, [%rd11+8];
	fma.rn.f32 	%f29, %f27, %f28, %f26;
	ld.global.f32 	%f30, [%rd9+12];
	ld.global.f32 	%f31, [%rd11+12];
	fma.rn.f32 	%f32, %f30, %f31, %f29;
	ld.global.f32 	%f33, [%rd9+16];
	ld.global.f32 	%f34, [%rd11+16];
	fma.rn.f32 	%f35, %f33, %f34, %f32;
	ld.global.f32 	%f36, [%rd9+20];
	ld.global.f32 	%f37, [%rd11+20];
	fma.rn.f32 	%f38, %f36, %f37, %f35;
	ld.global.f32 	%f39, [%rd9+24];
	ld.global.f32 	%f40, [%rd11+24];
	fma.rn.f32 	%f41, %f39, %f40, %f38;
	ld.global.f32 	%f42, [%rd9+28];
	ld.global.f32 	%f43, [%rd11+28];
	fma.rn.f32 	%f44, %f42, %f43, %f41;
	ld.global.f32 	%f45, [%rd9+32];
	ld.global.f32 	%f46, [%rd11+32];
	fma.rn.f32 	%f47, %f45, %f46, %f44;
	ld.global.f32 	%f48, [%rd9+36];
	ld.global.f32 	%f49, [%rd11+36];
	fma.rn.f32 	%f50, %f48, %f49, %f47;
	ld.global.f32 	%f51, [%rd9+40];
	ld.global.f32 	%f52, [%rd11+40];
	fma.rn.f32 	%f53, %f51, %f52, %f50;
	ld.global.f32 	%f54, [%rd9+44];
	ld.global.f32 	%f55, [%rd11+44];
	fma.rn.f32 	%f56, %f54, %f55, %f53;
	ld.global.f32 	%f57, [%rd9+48];
	ld.global.f32 	%f58, [%rd11+48];
	fma.rn.f32 	%f59, %f57, %f58, %f56;
	ld.global.f32 	%f60, [%rd9+52];
	ld.global.f32 	%f61, [%rd11+52];
	fma.rn.f32 	%f62, %f60, %f61, %f59;
	ld.global.f32 	%f63, [%rd9+56];
	ld.global.f32 	%f64, [%rd11+56];
	fma.rn.f32 	%f65, %f63, %f64, %f62;
	ld.global.f32 	%f66, [%rd9+60];
	ld.global.f32 	%f67, [%rd11+60];
	fma.rn.f32 	%f119, %f66, %f67, %f65;
	add.s32 	%r68, %r68, 16;
	add.s32 	%r67, %r67, 16;
	add.s32 	%r66, %r66, 16;
	setp.ne.s32 	%p5, %r68, 0;
	@%p5 bra 	$L__BB1_6;
$L__BB1_7:
	and.b32  	%r57, %r5, 15;
	setp.eq.s32 	%p6, %r57, 0;
	@%p6 bra 	$L__BB1_17;
	setp.lt.u32 	%p7, %r7, 7;
	@%p7 bra 	$L__BB1_10;
	add.s32 	%r58, %r70, %r14;
	add.s32 	%r59, %r15, %r70;
	mul.wide.s32 	%rd12, %r58, 4;
	add.s64 	%rd13, %rd2, %rd12;
	ld.global.f32 	%f69, [%rd13];
	mul.wide.s32 	%rd14, %r59, 4;
	add.s64 	%rd15, %rd1, %rd14;
	ld.global.f32 	%f70, [%rd15];
	fma.rn.f32 	%f71, %f69, %f70, %f119;
	ld.global.f32 	%f72, [%rd13+4];
	ld.global.f32 	%f73, [%rd15+4];
	fma.rn.f32 	%f74, %f72, %f73, %f71;
	ld.global.f32 	%f75, [%rd13+8];
	ld.global.f32 	%f76, [%rd15+8];
	fma.rn.f32 	%f77, %f75, %f76, %f74;
	ld.global.f32 	%f78, [%rd13+12];
	ld.global.f32 	%f79, [%rd15+12];
	fma.rn.f32 	%f80, %f78, %f79, %f77;
	ld.global.f32 	%f81, [%rd13+16];
	ld.global.f32 	%f82, [%rd15+16];
	fma.rn.f32 	%f83, %f81, %f82, %f80;
	ld.global.f32 	%f84, [%rd13+20];
	ld.global.f32 	%f85, [%rd15+20];
	fma.rn.f32 	%f86, %f84, %f85, %f83;
	ld.global.f32 	%f87, [%rd13+24];
	ld.global.f32 	%f88, [%rd15+24];
	fma.rn.f32 	%f89, %f87, %f88, %f86;
	ld.global.f32 	%f90, [%rd13+28];
	ld.global.f32 	%f91, [%rd15+28];
	fma.rn.f32 	%f119, %f90, %f91, %f89;
	add.s32 	%r70, %r70, 8;
$L__BB1_10:
	setp.eq.s32 	%p8, %r8, 0;
	@%p8 bra 	$L__BB1_17;
	add.s32 	%r60, %r8, -1;
	setp.lt.u32 	%p9, %r60, 3;
	@%p9 bra 	$L__BB1_13;
	add.s32 	%r61, %r70, %r14;
	add.s32 	%r62, %r15, %r70;
	mul.wide.s32 	%rd16, %r61, 4;
	add.s64 	%rd17, %rd2, %rd16;
	ld.global.f32 	%f93, [%rd17];
	mul.wide.s32 	%rd18, %r62, 4;
	add.s64 	%rd19, %rd1, %rd18;
	ld.global.f32 	%f94, [%rd19];
	fma.rn.f32 	%f95, %f93, %f94, %f119;
	ld.global.f32 	%f96, [%rd17+4];
	ld.global.f32 	%f97, [%rd19+4];
	fma.rn.f32 	%f98, %f96, %f97, %f95;
	ld.global.f32 	%f99, [%rd17+8];
	ld.global.f32 	%f100, [%rd19+8];
	fma.rn.f32 	%f101, %f99, %f100, %f98;
	ld.global.f32 	%f102, [%rd17+12];
	ld.global.f32 	%f103, [%rd19+12];
	fma.rn.f32 	%f119, %f102, %f103, %f101;
	add.s32 	%r70, %r70, 4;
$L__BB1_13:
	setp.eq.s32 	%p10, %r9, 0;
	@%p10 bra 	$L__BB1_17;
	setp.eq.s32 	%p11, %r9, 1;
	add.s32 	%r63, %r70, %r14;
	add.s32 	%r64, %r15, %r70;
	mul.wide.s32 	%rd20, %r63, 4;
	add.s64 	%rd3, %rd2, %rd20;
	ld.global.f32 	%f104, [%rd3];
	mul.wide.s32 	%rd21, %r64, 4;
	add.s64 	%rd4, %rd1, %rd21;
	ld.global.f32 	%f105, [%rd4];
	fma.rn.f32 	%f119, %f104, %f105, %f119;
	@%p11 bra 	$L__BB1_17;
	setp.eq.s32 	%p12, %r9, 2;
	ld.global.f32 	%f106, [%rd3+4];
	ld.global.f32 	%f107, [%rd4+4];
	fma.rn.f32 	%f119, %f106, %f107, %f119;
	@%p12 bra 	$L__BB1_17;
	ld.global.f32 	%f108, [%rd3+8];
	ld.global.f32 	%f109, [%rd4+8];
	fma.rn.f32 	%f119, %f108, %f109, %f119;
$L__BB1_17:
	add.s32 	%r65, %r13, 1;
	setp.ne.s32 	%p13, %r13, %r3;
	@%p13 bra 	$L__BB1_4;
$L__BB1_18:
	cvta.to.global.u64 	%rd22, %rd5;
	mul.wide.s32 	%rd23, %r1, 4;
	add.s64 	%rd24, %rd22, %rd23;
	st.global.f32 	[%rd24], %f119;
$L__BB1_19:
	ret;

}


// ===== COMPILED SASS (sm_100) =====

	.target	sm_100

	.elftype	@"ET_EXEC"


//--------------------- .note.nv.tkinfo           --------------------------
	.section	.note.nv.tkinfo,"",@"SHT_NOTE"
	.sectionflags	@"SHF_NOTE_NV_TKINFO"
	.tkinfo
        /*0018*/ 	.word	0x00000002
        /*0030*/ 	.string	""
        /*0030*/ 	.string	"ptxas"
        /*0030*/ 	.string	"Cuda compilation tools, release 13.0, V13.0.88"
        /*0030*/ 	.string	"Build cuda_13.0.r13.0/compiler.36424714_0"
        /*0030*/ 	.string	"-arch sm_100 -m 64 "



//--------------------- .note.nv.cuinfo           --------------------------
	.section	.note.nv.cuinfo,"",@"SHT_NOTE"
	.sectionflags	@"SHF_NOTE_NV_CUINFO"
        /*0018*/ 	.short	0x0002
        /*001a*/ 	.short	0x0064
        /*001c*/ 	.short	0x0082
	.zero		2


//--------------------- .nv.info                  --------------------------
	.section	.nv.info,"",@"SHT_CUDA_INFO"
	.align	4


	//----- nvinfo : EIATTR_REGCOUNT
	.align		4
        /*0000*/ 	.byte	0x04, 0x2f
        /*0002*/ 	.short	(.L_1 - .L_0)
	.align		4
.L_0:
        /*0004*/ 	.word	index@(_Z32convLayer_backward_x_grad_kerneliiiiiPKfS0_Pf)
        /*0008*/ 	.word	0x0000001c


	//----- nvinfo : EIATTR_FRAME_SIZE
	.align		4
.L_1:
        /*000c*/ 	.byte	0x04, 0x11
        /*000e*/ 	.short	(.L_3 - .L_2)
	.align		4
.L_2:
        /*0010*/ 	.word	index@(_Z32convLayer_backward_x_grad_kerneliiiiiPKfS0_Pf)
        /*0014*/ 	.word	0x00000000


	//----- nvinfo : EIATTR_REGCOUNT
	.align		4
.L_3:
        /*0018*/ 	.byte	0x04, 0x2f
        /*001a*/ 	.short	(.L_5 - .L_4)
	.align		4
.L_4:
        /*001c*/ 	.word	index@(_Z32convLayer_backward_w_grad_kerneliiiiiPKfS0_Pf)
        /*0020*/ 	.word	0x00000020


	//----- nvinfo : EIATTR_FRAME_SIZE
	.align		4
.L_5:
        /*0024*/ 	.byte	0x04, 0x11
        /*0026*/ 	.short	(.L_7 - .L_6)
	.align		4
.L_6:
        /*0028*/ 	.word	index@(_Z32convLayer_backward_w_grad_kerneliiiiiPKfS0_Pf)
        /*002c*/ 	.word	0x00000000


	//----- nvinfo : EIATTR_MIN_STACK_SIZE
	.align		4
.L_7:
        /*0030*/ 	.byte	0x04, 0x12
        /*0032*/ 	.short	(.L_9 - .L_8)
	.align		4
.L_8:
        /*0034*/ 	.word	index@(_Z32convLayer_backward_w_grad_kerneliiiiiPKfS0_Pf)
        /*0038*/ 	.word	0x00000000


	//----- nvinfo : EIATTR_MIN_STACK_SIZE
	.align		4
.L_9:
        /*003c*/ 	.byte	0x04, 0x12
        /*003e*/ 	.short	(.L_11 - .L_10)
	.align		4
.L_10:
        /*0040*/ 	.word	index@(_Z32convLayer_backward_x_grad_kerneliiiiiPKfS0_Pf)
        /*0044*/ 	.word	0x00000000
.L_11:


//--------------------- .nv.compat                --------------------------
	.section	.nv.compat,"",@"SHT_CUDA_COMPAT_INFO"
	.align	4
        /*0000*/ 	.byte	0x02, 0x09, 0x00, 0x00, 0x02, 0x02, 0x01, 0x00, 0x02, 0x05, 0x05, 0x00, 0x03, 0x07, 0x01, 0x01
        /*0010*/ 	.byte	0x02, 0x03, 0x00, 0x00, 0x02, 0x06, 0x01, 0x00, 0x04, 0x0b, 0x08, 0x00, 0x09, 0x00, 0x00, 0x00
        /*0020*/ 	.byte	0x00, 0x00, 0x00, 0x00


//--------------------- .nv.info._Z32convLayer_backward_w_grad_kerneliiiiiPKfS0_Pf --------------------------
	.section	.nv.info._Z32convLayer_backward_w_grad_kerneliiiiiPKfS0_Pf,"",@"SHT_CUDA_INFO"
	.sectionflags	@""
	.align	4


	//----- nvinfo : EIATTR_CUDA_API_VERSION
	.align		4
        /*0000*/ 	.byte	0x04, 0x37
        /*0002*/ 	.short	(.L_13 - .L_12)
.L_12:
        /*0004*/ 	.word	0x00000082


	//----- nvinfo : EIATTR_KPARAM_INFO
	.align		4
.L_13:
        /*0008*/ 	.byte	0x04, 0x17
        /*000a*/ 	.short	(.L_15 - .L_14)
.L_14:
        /*000c*/ 	.word	0x00000000
        /*0010*/ 	.short	0x0007
        /*0012*/ 	.short	0x0028
        /*0014*/ 	.byte	0x00, 0xf5, 0x21, 0x00


	//----- nvinfo : EIATTR_KPARAM_INFO
	.align		4
.L_15:
        /*0018*/ 	.byte	0x04, 0x17
        /*001a*/ 	.short	(.L_17 - .L_16)
.L_16:
        /*001c*/ 	.word	0x00000000
        /*0020*/ 	.short	0x0006
        /*0022*/ 	.short	0x0020
        /*0024*/ 	.byte	0x00, 0xf5, 0x21, 0x00


	//----- nvinfo : EIATTR_KPARAM_INFO
	.align		4
.L_17:
        /*0028*/ 	.byte	0x04, 0x17
        /*002a*/ 	.short	(.L_19 - .L_18)
.L_18:
        /*002c*/ 	.word	0x00000000
        /*0030*/ 	.short	0x0005
        /*0032*/ 	.short	0x0018
        /*0034*/ 	.byte	0x00, 0xf5, 0x21, 0x00


	//----- nvinfo : EIATTR_KPARAM_INFO
	.align		4
.L_19:
        /*0038*/ 	.byte	0x04, 0x17
        /*003a*/ 	.short	(.L_21 - .L_20)
.L_20:
        /*003c*/ 	.word	0x00000000
        /*0040*/ 	.short	0x0004
        /*0042*/ 	.short	0x0010
        /*0044*/ 	.byte	0x00, 0xf0, 0x11, 0x00


	//----- nvinfo : EIATTR_KPARAM_INFO
	.align		4
.L_21:
        /*0048*/ 	.byte	0x04, 0x17
        /*004a*/ 	.short	(.L_23 - .L_22)
.L_22:
        /*004c*/ 	.word	0x00000000
        /*0050*/ 	.short	0x0003
        /*0052*/ 	.short	0x000c
        /*0054*/ 	.byte	0x00, 0xf0, 0x11, 0x00


	//----- nvinfo : EIATTR_KPARAM_INFO
	.align		4
.L_23:
        /*0058*/ 	.byte	0x04, 0x17
        /*005a*/ 	.short	(.L_25 - .L_24)
.L_24:
        /*005c*/ 	.word	0x00000000
        /*0060*/ 	.short	0x0002
        /*0062*/ 	.short	0x0008
        /*0064*/ 	.byte	0x00, 0xf0, 0x11, 0x00


	//----- nvinfo : EIATTR_KPARAM_INFO
	.align		4
.L_25:
        /*0068*/ 	.byte	0x04, 0x17
        /*006a*/ 	.short	(.L_27 - .L_26)
.L_26:
        /*006c*/ 	.word	0x00000000
        /*0070*/ 	.short	0x0001
        /*0072*/ 	.short	0x0004
        /*0074*/ 	.byte	0x00, 0xf0, 0x11, 0x00


	//----- nvinfo : EIATTR_KPARAM_INFO
	.align		4
.L_27:
        /*0078*/ 	.byte	0x04, 0x17
        /*007a*/ 	.short	(.L_29 - .L_28)
.L_28:
        /*007c*/ 	.word	0x00000000
        /*0080*/ 	.short	0x0000
        /*0082*/ 	.short	0x0000
        /*0084*/ 	.byte	0x00, 0xf0, 0x11, 0x00


	//----- nvinfo : EIATTR_SPARSE_MMA_MASK
	.align		4
.L_29:
        /*0088*/ 	.byte	0x03, 0x50
        /*008a*/ 	.short	0x0000


	//----- nvinfo : EIATTR_MAXREG_COUNT
	.align		4
        /*008c*/ 	.byte	0x03, 0x1b
        /*008e*/ 	.short	0x00ff


	//----- nvinfo : EIATTR_MERCURY_ISA_VERSION
	.align		4
        /*0090*/ 	.byte	0x03, 0x5f
        /*0092*/ 	.short	0x0101


	//----- nvinfo : EIATTR_VRC_CTA_INIT_COUNT
	.align		4
        /*0094*/ 	.byte	0x02, 0x4a
	.zero		1
	.zero		1


	//----- nvinfo : EIATTR_EXIT_INSTR_OFFSETS
	.align		4
        /*0098*/ 	.byte	0x04, 0x1c
        /*009a*/ 	.short	(.L_31 - .L_30)


	//   ....[0]....
.L_30:
        /*009c*/ 	.word	0x000000b0


	//   ....[1]....
        /*00a0*/ 	.word	0x00001270


	//----- nvinfo : EIATTR_CBANK_PARAM_SIZE
	.align		4
.L_31:
        /*00a4*/ 	.byte	0x03, 0x19
        /*00a6*/ 	.short	0x0030


	//----- nvinfo : EIATTR_PARAM_CBANK
	.align		4
        /*00a8*/ 	.byte	0x04, 0x0a
        /*00aa*/ 	.short	(.L_33 - .L_32)
	.align		4
.L_32:
        /*00ac*/ 	.word	index@(.nv.constant0._Z32convLayer_backward_w_grad_kerneliiiiiPKfS0_Pf)
        /*00b0*/ 	.short	0x0380
        /*00b2*/ 	.short	0x0030


	//----- nvinfo : EIATTR_SW_WAR
	.align		4
.L_33:
        /*00b4*/ 	.byte	0x04, 0x36
        /*00b6*/ 	.short	(.L_35 - .L_34)
.L_34:
        /*00b8*/ 	.word	0x00000008
.L_35:


//--------------------- .nv.info._Z32convLayer_backward_x_grad_kerneliiiiiPKfS0_Pf --------------------------
	.section	.nv.info._Z32convLayer_backward_x_grad_kerneliiiiiPKfS0_Pf,"",@"SHT_CUDA_INFO"
	.sectionflags	@""
	.align	4


	//----- nvinfo : EIATTR_CUDA_API_VERSION
	.align		4
        /*0000*/ 	.byte	0x04, 0x37
        /*0002*/ 	.short	(.L_37 - .L_36)
.L_36:
        /*0004*/ 	.word	0x00000082


	//----- nvinfo : EIATTR_KPARAM_INFO
	.align		4
.L_37:
        /*0008*/ 	.byte	0x04, 0x17
        /*000a*/ 	.short	(.L_39 - .L_38)
.L_38:
        /*000c*/ 	.word	0x00000000
        /*0010*/ 	.short	0x0007
        /*0012*/ 	.short	0x0028
        /*0014*/ 	.byte	0x00, 0xf5, 0x21, 0x00


	//----- nvinfo : EIATTR_KPARAM_INFO
	.align		4
.L_39:
        /*0018*/ 	.byte	0x04, 0x17
        /*001a*/ 	.short	(.L_41 - .L_40)
.L_40:
        /*001c*/ 	.word	0x00000000
        /*0020*/ 	.short	0x0006
        /*0022*/ 	.short	0x0020
        /*0024*/ 	.byte	0x00, 0xf5, 0x21, 0x00


	//----- nvinfo : EIATTR_KPARAM_INFO
	.align		4
.L_41:
        /*0028*/ 	.byte	0x04, 0x17
        /*002a*/ 	.short	(.L_43 - .L_42)
.L_42:
        /*002c*/ 	.word	0x00000000
        /*0030*/ 	.short	0x0005
        /*0032*/ 	.short	0x0018
        /*0034*/ 	.byte	0x00, 0xf5, 0x21, 0x00


	//----- nvinfo : EIATTR_KPARAM_INFO
	.align		4
.L_43:
        /*0038*/ 	.byte	0x04, 0x17
        /*003a*/ 	.short	(.L_45 - .L_44)
.L_44:
        /*003c*/ 	.word	0x00000000
        /*0040*/ 	.short	0x0004
        /*0042*/ 	.short	0x0010
        /*0044*/ 	.byte	0x00, 0xf0, 0x11, 0x00


	//----- nvinfo : EIATTR_KPARAM_INFO
	.align		4
.L_45:
        /*0048*/ 	.byte	0x04, 0x17
        /*004a*/ 	.short	(.L_47 - .L_46)
.L_46:
        /*004c*/ 	.word	0x00000000
        /*0050*/ 	.short	0x0003
        /*0052*/ 	.short	0x000c
        /*0054*/ 	.byte	0x00, 0xf0, 0x11, 0x00


	//----- nvinfo : EIATTR_KPARAM_INFO
	.align		4
.L_47:
        /*0058*/ 	.byte	0x04, 0x17
        /*005a*/ 	.short	(.L_49 - .L_48)
.L_48:
        /*005c*/ 	.word	0x00000000
        /*0060*/ 	.short	0x0002
        /*0062*/ 	.short	0x0008
        /*0064*/ 	.byte	0x00, 0xf0, 0x11, 0x00


	//----- nvinfo : EIATTR_KPARAM_INFO
	.align		4
.L_49:
        /*0068*/ 	.byte	0x04, 0x17
        /*006a*/ 	.short	(.L_51 - .L_50)
.L_50:
        /*006c*/ 	.word	0x00000000
        /*0070*/ 	.short	0x0001
        /*0072*/ 	.short	0x0004
        /*0074*/ 	.byte	0x00, 0xf0, 0x11, 0x00


	//----- nvinfo : EIATTR_KPARAM_INFO
	.align		4
.L_51:
        /*0078*/ 	.byte	0x04, 0x17
        /*007a*/ 	.short	(.L_53 - .L_52)
.L_52:
        /*007c*/ 	.word	0x00000000
        /*0080*/ 	.short	0x0000
        /*0082*/ 	.short	0x0000
        /*0084*/ 	.byte	0x00, 0xf0, 0x11, 0x00


	//----- nvinfo : EIATTR_SPARSE_MMA_MASK
	.align		4
.L_53:
        /*0088*/ 	.byte	0x03, 0x50
        /*008a*/ 	.short	0x0000


	//----- nvinfo : EIATTR_MAXREG_COUNT
	.align		4
        /*008c*/ 	.byte	0x03, 0x1b
        /*008e*/ 	.short	0x00ff


	//----- nvinfo : EIATTR_MERCURY_ISA_VERSION
	.align		4
        /*0090*/ 	.byte	0x03, 0x5f
        /*0092*/ 	.short	0x0101


	//----- nvinfo : EIATTR_VRC_CTA_INIT_COUNT
	.align		4
        /*0094*/ 	.byte	0x02, 0x4a
	.zero		1
	.zero		1


	//----- nvinfo : EIATTR_EXIT_INSTR_OFFSETS
	.align		4
        /*0098*/ 	.byte	0x04, 0x1c
        /*009a*/ 	.short	(.L_55 - .L_54)


	//   ....[0]....
.L_54:
        /*009c*/ 	.word	0x000000a0


	//   ....[1]....
        /*00a0*/ 	.word	0x000010d0


	//----- nvinfo : EIATTR_CRS_STACK_SIZE
	.align		4
.L_55:
        /*00a4*/ 	.byte	0x04, 0x1e
        /*00a6*/ 	.short	(.L_57 - .L_56)
.L_56:
        /*00a8*/ 	.word	0x00000000


	//----- nvinfo : EIATTR_CBANK_PARAM_SIZE
	.align		4
.L_57:
        /*00ac*/ 	.byte	0x03, 0x19
        /*00ae*/ 	.short	0x0030


	//----- nvinfo : EIATTR_PARAM_CBANK
	.align		4
        /*00b0*/ 	.byte	0x04, 0x0a
        /*00b2*/ 	.short	(.L_59 - .L_58)
	.align		4
.L_58:
        /*00b4*/ 	.word	index@(.nv.constant0._Z32convLayer_backward_x_grad_kerneliiiiiPKfS0_Pf)
        /*00b8*/ 	.short	0x0380
        /*00ba*/ 	.short	0x0030


	//----- nvinfo : EIATTR_SW_WAR
	.align		4
.L_59:
        /*00bc*/ 	.byte	0x04, 0x36
        /*00be*/ 	.short	(.L_61 - .L_60)
.L_60:
        /*00c0*/ 	.word	0x00000008
.L_61:


//--------------------- .nv.callgraph             --------------------------
	.section	.nv.callgraph,"",@"SHT_CUDA_CALLGRAPH"
	.align	4
	.sectionentsize	8
	.align		4
        /*0000*/ 	.word	0x00000000
	.align		4
        /*0004*/ 	.word	0xffffffff
	.align		4
        /*0008*/ 	.word	0x00000000
	.align		4
        /*000c*/ 	.word	0xfffffffe
	.align		4
        /*0010*/ 	.word	0x00000000
	.align		4
        /*0014*/ 	.word	0xfffffffd
	.align		4
        /*0018*/ 	.word	0x00000000
	.align		4
        /*001c*/ 	.word	0xfffffffc


//--------------------- .text._Z32convLayer_backward_w_grad_kerneliiiiiPKfS0_Pf --------------------------
	.section	.text._Z32convLayer_backward_w_grad_kerneliiiiiPKfS0_Pf,"ax",@progbits
	.align	128
        .global         _Z32convLayer_backward_w_grad_kerneliiiiiPKfS0_Pf
        .type           _Z32convLayer_backward_w_grad_kerneliiiiiPKfS0_Pf,@function
        .size           _Z32convLayer_backward_w_grad_kerneliiiiiPKfS0_Pf,(.L_x_18 - _Z32convLayer_backward_w_grad_kerneliiiiiPKfS0_Pf)
        .other          _Z32convLayer_backward_w_grad_kerneliiiiiPKfS0_Pf,@"STO_CUDA_ENTRY STV_DEFAULT"
_Z32convLayer_backward_w_grad_kerneliiiiiPKfS0_Pf:
.text._Z32convLayer_backward_w_grad_kerneliiiiiPKfS0_Pf:
[----:B------:R-:W-:Y:S01]  /*0000*/  LDC R1, c[0x0][0x37c] ;  /* 0x0000df00ff017b82 */ /* 0x000fe20000000800 */
[----:B------:R-:W0:Y:S07]  /*0010*/  S2R R5, SR_TID.X ;  /* 0x0000000000057919 */ /* 0x000e2e0000002100 */
[----:B------:R-:W1:Y:S08]  /*0020*/  LDC.64 R2, c[0x0][0x380] ;  /* 0x0000e000ff027b82 */ /* 0x000e700000000a00 */
[----:B------:R-:W2:Y:S08]  /*0030*/  LDC R11, c[0x0][0x390] ;  /* 0x0000e400ff0b7b82 */ /* 0x000eb00000000800 */
[----:B------:R-:W0:Y:S08]  /*0040*/  S2UR UR4, SR_CTAID.X ;  /* 0x00000000000479c3 */ /* 0x000e300000002500 */
[----:B------:R-:W0:Y:S01]  /*0050*/  LDC R0, c[0x0][0x360] ;  /* 0x0000d800ff007b82 */ /* 0x000e220000000800 */
[----:B-1----:R-:W-:-:S04]  /*0060*/  IMAD R2, R3, R2, RZ ;  /* 0x0000000203027224 */ /* 0x002fc800078e02ff */
[-C--:B--2---:R-:W-:Y:S02]  /*0070*/  IMAD R2, R2, R11.reuse, RZ ;  /* 0x0000000b02027224 */ /* 0x084fe400078e02ff */
[----:B0-----:R-:W-:Y:S02]  /*0080*/  IMAD R0, R0, UR4, R5 ;  /* 0x0000000400007c24 */ /* 0x001fe4000f8e0205 */
[----:B------:R-:W-:-:S05]  /*0090*/  IMAD R5, R2, R11, RZ ;  /* 0x0000000b02057224 */ /* 0x000fca00078e02ff */
[----:B------:R-:W-:-:S13]  /*00a0*/  ISETP.GE.AND P0, PT, R0, R5, PT ;  /* 0x000000050000720c */ /* 0x000fda0003f06270 */
[----:B------:R-:W-:Y:S05]  /*00b0*/  @P0 EXIT ;  /* 0x000000000000094d */ /* 0x000fea0003800000 */
[----:B------:R-:W0:Y:S01]  /*00c0*/  LDCU.64 UR4, c[0x0][0x388] ;  /* 0x00007100ff0477ac */ /* 0x000e220008000a00 */
[----:B------:R-:W-:Y:S01]  /*00d0*/  HFMA2 R13, -RZ, RZ, 0, 0 ;  /* 0x00000000ff0d7431 */ /* 0x000fe200000001ff */
[----:B------:R-:W1:Y:S01]  /*00e0*/  LDCU.64 UR6, c[0x0][0x358] ;  /* 0x00006b00ff0677ac */ /* 0x000e620008000a00 */
[----:B0-----:R-:W-:-:S04]  /*00f0*/  IADD3 R2, PT, PT, -R11, UR4, RZ ;  /* 0x000000040b027c10 */ /* 0x001fc8000fffe1ff */
[----:B------:R-:W-:-:S13]  /*0100*/  ISETP.GE.AND P0, PT, R2, RZ, PT ;  /* 0x000000ff0200720c */ /* 0x000fda0003f06270 */
[----:B-1----:R-:W-:Y:S05]  /*0110*/  @!P0 BRA `(.L_x_0) ;  /* 0x0000001000488947 */ /* 0x002fea0003800000 */
[----:B------:R-:W-:-:S04]  /*0120*/  IADD3 R4, PT, PT, -R11, UR5, RZ ;  /* 0x000000050b047c10 */ /* 0x000fc8000fffe1ff */
[----:B------:R-:W-:-:S13]  /*0130*/  ISETP.GE.AND P0, PT, R4, RZ, PT ;  /* 0x000000ff0400720c */ /* 0x000fda0003f06270 */
[----:B------:R-:W-:Y:S05]  /*0140*/  @!P0 BRA `(.L_x_0) ;  /* 0x00000010003c8947 */ /* 0x000fea0003800000 */
[-C--:B------:R-:W-:Y:S01]  /*0150*/  IABS R5, R11.reuse ;  /* 0x0000000b00057213 */ /* 0x080fe20000000000 */
[----:B------:R-:W-:Y:S01]  /*0160*/  IMAD R13, R11, R11, RZ ;  /* 0x0000000b0b0d7224 */ /* 0x000fe200078e02ff */
[----:B------:R-:W-:Y:S02]  /*0170*/  IABS R10, R3 ;  /* 0x00000003000a7213 */ /* 0x000fe40000000000 */
[----:B------:R-:W0:Y:S02]  /*0180*/  I2F.RP R12, R5 ;  /* 0x00000005000c7306 */ /* 0x000e240000209400 */
[----:B------:R-:W-:-:S06]  /*0190*/  IABS R9, R13 ;  /* 0x0000000d00097213 */ /* 0x000fcc0000000000 */
[----:B------:R-:W1:Y:S08]  /*01a0*/  I2F.RP R8, R9 ;  /* 0x0000000900087306 */ /* 0x000e700000209400 */
[----:B0-----:R-:W0:Y:S08]  /*01b0*/  MUFU.RCP R12, R12 ;  /* 0x0000000c000c7308 */ /* 0x001e300000001000 */
[----:B-1----:R-:W1:Y:S08]  /*01c0*/  MUFU.RCP R8, R8 ;  /* 0x0000000800087308 */ /* 0x002e700000001000 */
[----:B------:R-:W-:Y:S01]  /*01d0*/  I2F.RP R18, R10 ;  /* 0x0000000a00127306 */ /* 0x000fe20000209400 */
[----:B0-----:R-:W-:-:S02]  /*01e0*/  VIADD R14, R12, 0xffffffe ;  /* 0x0ffffffe0c0e7836 */ /* 0x001fc40000000000 */
[----:B------:R-:W-:-:S05]  /*01f0*/  IMAD R12, R3, R11, RZ ;  /* 0x0000000b030c7224 */ /* 0x000fca00078e02ff */
[----:B------:R0:W2:Y:S01]  /*0200*/  F2I.FTZ.U32.TRUNC.NTZ R15, R14 ;  /* 0x0000000e000f7305 */ /* 0x0000a2000021f000 */
[----:B-1----:R-:W-:-:S07]  /*0210*/  IADD3 R6, PT, PT, R8, 0xffffffe, RZ ;  /* 0x0ffffffe08067810 */ /* 0x002fce0007ffe0ff */
[----:B------:R1:W3:Y:S01]  /*0220*/  F2I.FTZ.U32.TRUNC.NTZ R7, R6 ;  /* 0x0000000600077305 */ /* 0x0002e2000021f000 */
[----:B0-----:R-:W-:Y:S02]  /*0230*/  IMAD.MOV.U32 R14, RZ, RZ, RZ ;  /* 0x000000ffff0e7224 */ /* 0x001fe400078e00ff */
[----:B--2---:R-:W-:-:S05]  /*0240*/  IMAD.MOV R20, RZ, RZ, -R15 ;  /* 0x000000ffff147224 */ /* 0x004fca00078e0a0f */
[----:B------:R-:W0:Y:S01]  /*0250*/  MUFU.RCP R18, R18 ;  /* 0x0000001200127308 */ /* 0x000e220000001000 */
[----:B-1----:R-:W-:Y:S01]  /*0260*/  IABS R6, R0 ;  /* 0x0000000000067213 */ /* 0x002fe20000000000 */
[----:B------:R-:W-:Y:S01]  /*0270*/  IMAD R17, R20, R5, RZ ;  /* 0x0000000514117224 */ /* 0x000fe200078e02ff */
[----:B---3--:R-:W-:-:S03]  /*0280*/  IADD3 R16, PT, PT, RZ, -R7, RZ ;  /* 0x80000007ff107210 */ /* 0x008fc60007ffe0ff */
[----:B------:R-:W-:Y:S01]  /*0290*/  IMAD.HI.U32 R8, R15, R17, R14 ;  /* 0x000000110f087227 */ /* 0x000fe200078e000e */
[----:B------:R-:W-:-:S03]  /*02a0*/  IABS R14, R13 ;  /* 0x0000000d000e7213 */ /* 0x000fc60000000000 */
[----:B------:R-:W-:Y:S01]  /*02b0*/  IMAD R15, R12, R11, RZ ;  /* 0x0000000b0c0f7224 */ /* 0x000fe200078e02ff */
[----:B------:R-:W-:Y:S01]  /*02c0*/  MOV R12, R6 ;  /* 0x00000006000c7202 */ /* 0x000fe20000000f00 */
[----:B------:R-:W-:Y:S01]  /*02d0*/  IMAD R17, R16, R9, RZ ;  /* 0x0000000910117224 */ /* 0x000fe200078e02ff */
[----:B------:R-:W-:Y:S01]  /*02e0*/  IADD3 R16, PT, PT, RZ, -R14, RZ ;  /* 0x8000000eff107210 */ /* 0x000fe20007ffe0ff */
[----:B------:R-:W-:Y:S01]  /*02f0*/  IMAD.MOV.U32 R6, RZ, RZ, RZ ;  /* 0x000000ffff067224 */ /* 0x000fe200078e00ff */
[----:B------:R-:W-:Y:S02]  /*0300*/  IABS R14, R15 ;  /* 0x0000000f000e7213 */ /* 0x000fe40000000000 */
[----:B0-----:R-:W-:Y:S01]  /*0310*/  IADD3 R18, PT, PT, R18, 0xffffffe, RZ ;  /* 0x0ffffffe12127810 */ /* 0x001fe20007ffe0ff */
[----:B------:R-:W-:Y:S01]  /*0320*/  IMAD.HI.U32 R7, R7, R17, R6 ;  /* 0x0000001107077227 */ /* 0x000fe200078e0006 */
[----:B------:R-:W0:Y:S03]  /*0330*/  I2F.RP R19, R14 ;  /* 0x0000000e00137306 */ /* 0x000e260000209400 */
[----:B------:R-:W-:-:S04]  /*0340*/  IMAD.HI.U32 R6, R8, R12, RZ ;  /* 0x0000000c08067227 */ /* 0x000fc800078e00ff */
[----:B------:R-:W-:Y:S02]  /*0350*/  IMAD.MOV R20, RZ, RZ, -R6 ;  /* 0x000000ffff147224 */ /* 0x000fe400078e0a06 */
[----:B------:R-:W-:Y:S02]  /*0360*/  IMAD.HI.U32 R17, R7, R12, RZ ;  /* 0x0000000c07117227 */ /* 0x000fe400078e00ff */
[----:B------:R-:W1:Y:S02]  /*0370*/  F2I.FTZ.U32.TRUNC.NTZ R7, R18 ;  /* 0x0000001200077305 */ /* 0x000e64000021f000 */
[--C-:B------:R-:W-:Y:S02]  /*0380*/  IMAD R20, R5, R20, R12.reuse ;  /* 0x0000001405147224 */ /* 0x100fe400078e020c */
[----:B------:R-:W-:-:S03]  /*0390*/  IMAD R16, R17, R16, R12 ;  /* 0x0000001011107224 */ /* 0x000fc600078e020c */
[----:B------:R-:W-:Y:S01]  /*03a0*/  ISETP.GT.U32.AND P5, PT, R5, R20, PT ;  /* 0x000000140500720c */ /* 0x000fe20003fa4070 */
[----:B0-----:R-:W0:Y:S01]  /*03b0*/  MUFU.RCP R19, R19 ;  /* 0x0000001300137308 */ /* 0x001e220000001000 */
[----:B------:R-:W-:Y:S01]  /*03c0*/  ISETP.GT.U32.AND P2, PT, R9, R16, PT ;  /* 0x000000100900720c */ /* 0x000fe20003f44070 */
[----:B-1----:R-:W-:-:S04]  /*03d0*/  IMAD.MOV R21, RZ, RZ, -R7 ;  /* 0x000000ffff157224 */ /* 0x002fc800078e0a07 */
[----:B------:R-:W-:-:S06]  /*03e0*/  IMAD R21, R21, R10, RZ ;  /* 0x0000000a15157224 */ /* 0x000fcc00078e02ff */
[-C--:B------:R-:W-:Y:S01]  /*03f0*/  @!P5 IADD3 R20, PT, PT, R20, -R5.reuse, RZ ;  /* 0x800000051414d210 */ /* 0x080fe20007ffe0ff */
[----:B------:R-:W-:Y:S02]  /*0400*/  @!P5 VIADD R6, R6, 0x1 ;  /* 0x000000010606d836 */ /* 0x000fe40000000000 */
[----:B------:R-:W-:Y:S01]  /*0410*/  @!P2 IMAD.IADD R16, R16, 0x1, -R9 ;  /* 0x000000011010a824 */ /* 0x000fe200078e0a09 */
[----:B------:R-:W-:Y:S01]  /*0420*/  ISETP.GE.U32.AND P3, PT, R20, R5, PT ;  /* 0x000000051400720c */ /* 0x000fe20003f66070 */
[----:B------:R-:W-:Y:S01]  /*0430*/  @!P2 VIADD R17, R17, 0x1 ;  /* 0x000000011111a836 */ /* 0x000fe20000000000 */
[----:B------:R-:W-:Y:S02]  /*0440*/  ISETP.NE.AND P2, PT, R13, RZ, PT ;  /* 0x000000ff0d00720c */ /* 0x000fe40003f45270 */
[----:B------:R-:W-:Y:S02]  /*0450*/  ISETP.GE.U32.AND P0, PT, R16, R9, PT ;  /* 0x000000091000720c */ /* 0x000fe40003f06070 */
[----:B------:R-:W-:-:S02]  /*0460*/  LOP3.LUT R16, R0, R11, RZ, 0x3c, !PT ;  /* 0x0000000b00107212 */ /* 0x000fc400078e3cff */
[----:B------:R-:W-:Y:S02]  /*0470*/  LOP3.LUT R9, R0, R13, RZ, 0x3c, !PT ;  /* 0x0000000d00097212 */ /* 0x000fe400078e3cff */
[----:B------:R-:W-:Y:S02]  /*0480*/  ISETP.GE.AND P1, PT, R16, RZ, PT ;  /* 0x000000ff1000720c */ /* 0x000fe40003f26270 */
[----:B------:R-:W-:Y:S02]  /*0490*/  ISETP.GE.AND P4, PT, R9, RZ, PT ;  /* 0x000000ff0900720c */ /* 0x000fe40003f86270 */
[----:B------:R-:W-:Y:S02]  /*04a0*/  @P3 IADD3 R6, PT, PT, R6, 0x1, RZ ;  /* 0x0000000106063810 */ /* 0x000fe40007ffe0ff */
[----:B0-----:R-:W-:Y:S02]  /*04b0*/  IADD3 R9, PT, PT, R19, 0xffffffe, RZ ;  /* 0x0ffffffe13097810 */ /* 0x001fe40007ffe0ff */
[----:B------:R-:W-:Y:S01]  /*04c0*/  @P0 IADD3 R17, PT, PT, R17, 0x1, RZ ;  /* 0x0000000111110810 */ /* 0x000fe20007ffe0ff */
[----:B------:R-:W-:-:S02]  /*04d0*/  IMAD.MOV.U32 R19, RZ, RZ, R6 ;  /* 0x000000ffff137224 */ /* 0x000fc400078e0006 */
[----:B------:R-:W-:Y:S01]  /*04e0*/  HFMA2 R6, -RZ, RZ, 0, 0 ;  /* 0x00000000ff067431 */ /* 0x000fe200000001ff */
[----:B------:R-:W-:Y:S01]  /*04f0*/  ISETP.NE.AND P0, PT, R11, RZ, PT ;  /* 0x000000ff0b00720c */ /* 0x000fe20003f05270 */
[----:B------:R-:W0:Y:S01]  /*0500*/  F2I.FTZ.U32.TRUNC.NTZ R9, R9 ;  /* 0x0000000900097305 */ /* 0x000e22000021f000 */
[----:B------:R-:W-:Y:S01]  /*0510*/  @!P1 IMAD.MOV R19, RZ, RZ, -R19 ;  /* 0x000000ffff139224 */ /* 0x000fe200078e0a13 */
[----:B------:R-:W-:Y:S02]  /*0520*/  LOP3.LUT R16, RZ, R11, RZ, 0x33, !PT ;  /* 0x0000000bff107212 */ /* 0x000fe400078e33ff */
[----:B------:R-:W-:Y:S02]  /*0530*/  @!P4 IADD3 R17, PT, PT, -R17, RZ, RZ ;  /* 0x000000ff1111c210 */ /* 0x000fe40007ffe1ff */
[----:B------:R-:W-:Y:S02]  /*0540*/  @!P2 LOP3.LUT R17, RZ, R13, RZ, 0x33, !PT ;  /* 0x0000000dff11a212 */ /* 0x000fe400078e33ff */
[----:B------:R-:W-:Y:S01]  /*0550*/  SEL R13, R16, R19, !P0 ;  /* 0x00000013100d7207 */ /* 0x000fe20004000000 */
[----:B------:R-:W-:Y:S01]  /*0560*/  IMAD.HI.U32 R6, R7, R21, R6 ;  /* 0x0000001507067227 */ /* 0x000fe200078e0006 */
[----:B------:R-:W-:-:S02]  /*0570*/  IABS R19, R17 ;  /* 0x0000001100137213 */ /* 0x000fc40000000000 */
[----:B------:R-:W-:Y:S02]  /*0580*/  IABS R18, R13 ;  /* 0x0000000d00127213 */ /* 0x000fe40000000000 */
[----:B------:R-:W-:Y:S01]  /*0590*/  IABS R20, R15 ;  /* 0x0000000f00147213 */ /* 0x000fe20000000000 */
[----:B0-----:R-:W-:Y:S01]  /*05a0*/  IMAD.MOV R21, RZ, RZ, -R9 ;  /* 0x000000ffff157224 */ /* 0x001fe200078e0a09 */
[----:B------:R-:W-:Y:S01]  /*05b0*/  ISETP.GE.AND P4, PT, R17, RZ, PT ;  /* 0x000000ff1100720c */ /* 0x000fe20003f86270 */
[----:B------:R-:W-:Y:S01]  /*05c0*/  IMAD.HI.U32 R6, R6, R19, RZ ;  /* 0x0000001306067227 */ /* 0x000fe200078e00ff */
[----:B------:R-:W-:-:S03]  /*05d0*/  ISETP.NE.AND P3, PT, R3, RZ, PT ;  /* 0x000000ff0300720c */ /* 0x000fc60003f65270 */
[----:B------:R-:W-:Y:S01]  /*05e0*/  IMAD.HI.U32 R7, R8, R18, RZ ;  /* 0x0000001208077227 */ /* 0x000fe200078e00ff */
[----:B------:R-:W-:Y:S02]  /*05f0*/  MOV R8, RZ ;  /* 0x000000ff00087202 */ /* 0x000fe40000000f00 */
[----:B------:R-:W-:Y:S01]  /*0600*/  IADD3 R6, PT, PT, -R6, RZ, RZ ;  /* 0x000000ff06067210 */ /* 0x000fe20007ffe1ff */
[----:B------:R-:W-:-:S04]  /*0610*/  IMAD R21, R21, R14, RZ ;  /* 0x0000000e15157224 */ /* 0x000fc800078e02ff */
[----:B------:R-:W-:-:S04]  /*0620*/  IMAD.HI.U32 R9, R9, R21, R8 ;  /* 0x0000001509097227 */ /* 0x000fc800078e0008 */
[----:B------:R-:W-:Y:S02]  /*0630*/  IMAD.MOV R8, RZ, RZ, -R7 ;  /* 0x000000ffff087224 */ /* 0x000fe400078e0a07 */
[----:B------:R-:W-:Y:S01]  /*0640*/  IMAD R7, R10, R6, R19 ;  /* 0x000000060a077224 */ /* 0x000fe200078e0213 */
[----:B------:R-:W-:Y:S01]  /*0650*/  IADD3 R19, PT, PT, RZ, -R20, RZ ;  /* 0x80000014ff137210 */ /* 0x000fe20007ffe0ff */
[----:B------:R-:W-:Y:S01]  /*0660*/  IMAD R6, R5, R8, R18 ;  /* 0x0000000805067224 */ /* 0x000fe200078e0212 */
[----:B------:R-:W-:Y:S01]  /*0670*/  LOP3.LUT R8, R0, R15, RZ, 0x3c, !PT ;  /* 0x0000000f00087212 */ /* 0x000fe200078e3cff */
[----:B------:R-:W-:Y:S01]  /*0680*/  IMAD.HI.U32 R9, R9, R12, RZ ;  /* 0x0000000c09097227 */ /* 0x000fe200078e00ff */
[----:B------:R-:W-:Y:S02]  /*0690*/  ISETP.GT.U32.AND P1, PT, R10, R7, PT ;  /* 0x000000070a00720c */ /* 0x000fe40003f24070 */
[----:B------:R-:W-:Y:S01]  /*06a0*/  ISETP.GT.U32.AND P2, PT, R5, R6, PT ;  /* 0x000000060500720c */ /* 0x000fe20003f44070 */
[----:B------:R-:W-:-:S05]  /*06b0*/  IMAD R19, R9, R19, R12 ;  /* 0x0000001309137224 */ /* 0x000fca00078e020c */
[----:B------:R-:W-:-:S05]  /*06c0*/  ISETP.GT.U32.AND P6, PT, R14, R19, PT ;  /* 0x000000130e00720c */ /* 0x000fca0003fc4070 */
[----:B------:R-:W-:Y:S02]  /*06d0*/  @!P1 IADD3 R7, PT, PT, R7, -R10, RZ ;  /* 0x8000000a07079210 */ /* 0x000fe40007ffe0ff */
[----:B------:R-:W-:Y:S02]  /*06e0*/  @!P2 IMAD.IADD R6, R6, 0x1, -R5 ;  /* 0x000000010606a824 */ /* 0x000fe400078e0a05 */
[----:B------:R-:W-:-:S03]  /*06f0*/  ISETP.GT.U32.AND P2, PT, R10, R7, PT ;  /* 0x000000070a00720c */ /* 0x000fc60003f44070 */
[----:B------:R-:W-:Y:S02]  /*0700*/  ISETP.GT.U32.AND P1, PT, R5, R6, PT ;  /* 0x000000060500720c */ /* 0x000fe40003f24070 */
[-C--:B------:R-:W-:Y:S02]  /*0710*/  @!P6 IADD3 R19, PT, PT, R19, -R14.reuse, RZ ;  /* 0x8000000e1313e210 */ /* 0x080fe40007ffe0ff */
[----:B------:R-:W-:Y:S02]  /*0720*/  @!P6 IADD3 R9, PT, PT, R9, 0x1, RZ ;  /* 0x000000010909e810 */ /* 0x000fe40007ffe0ff */
[----:B------:R-:W-:Y:S02]  /*0730*/  ISETP.GE.U32.AND P5, PT, R19, R14, PT ;  /* 0x0000000e1300720c */ /* 0x000fe40003fa6070 */
[----:B------:R-:W-:Y:S02]  /*0740*/  ISETP.NE.AND P6, PT, R15, RZ, PT ;  /* 0x000000ff0f00720c */ /* 0x000fe40003fc5270 */
[----:B------:R-:W-:-:S02]  /*0750*/  @!P2 IADD3 R7, PT, PT, R7, -R10, RZ ;  /* 0x8000000a0707a210 */ /* 0x000fc40007ffe0ff */
[C---:B------:R-:W-:Y:S01]  /*0760*/  ISETP.GE.AND P2, PT, R13.reuse, RZ, PT ;  /* 0x000000ff0d00720c */ /* 0x040fe20003f46270 */
[----:B------:R-:W-:Y:S01]  /*0770*/  @!P1 IMAD.IADD R6, R6, 0x1, -R5 ;  /* 0x0000000106069824 */ /* 0x000fe200078e0a05 */
[----:B------:R-:W-:Y:S01]  /*0780*/  ISETP.GE.AND P1, PT, R8, RZ, PT ;  /* 0x000000ff0800720c */ /* 0x000fe20003f26270 */
[----:B------:R-:W-:Y:S01]  /*0790*/  VIADD R5, R4, 0x1 ;  /* 0x0000000104057836 */ /* 0x000fe20000000000 */
[----:B------:R-:W-:Y:S02]  /*07a0*/  MOV R8, R7 ;  /* 0x0000000700087202 */ /* 0x000fe40000000f00 */
[----:B------:R-:W-:Y:S02]  /*07b0*/  IADD3 R13, PT, PT, -R13, RZ, RZ ;  /* 0x000000ff0d0d7210 */ /* 0x000fe40007ffe1ff */
[----:B------:R-:W-:Y:S02]  /*07c0*/  @P5 IADD3 R9, PT, PT, R9, 0x1, RZ ;  /* 0x0000000109095810 */ /* 0x000fe40007ffe0ff */
[----:B------:R-:W-:-:S02]  /*07d0*/  LOP3.LUT R7, R5, 0xf, RZ, 0xc0, !PT ;  /* 0x0000000f05077812 */ /* 0x000fc400078ec0ff */
[----:B------:R-:W-:Y:S01]  /*07e0*/  @!P4 IADD3 R8, PT, PT, -R8, RZ, RZ ;  /* 0x000000ff0808c210 */ /* 0x000fe20007ffe1ff */
[----:B------:R-:W-:Y:S01]  /*07f0*/  IMAD.MOV.U32 R17, RZ, RZ, R9 ;  /* 0x000000ffff117224 */ /* 0x000fe200078e0009 */
[----:B------:R-:W-:Y:S02]  /*0800*/  @!P2 IADD3 R6, PT, PT, -R6, RZ, RZ ;  /* 0x000000ff0606a210 */ /* 0x000fe40007ffe1ff */
[----:B------:R-:W-:Y:S01]  /*0810*/  @!P3 LOP3.LUT R8, RZ, R3, RZ, 0x33, !PT ;  /* 0x00000003ff08b212 */ /* 0x000fe200078e33ff */
[----:B------:R-:W-:Y:S01]  /*0820*/  @!P1 IMAD.MOV R17, RZ, RZ, -R17 ;  /* 0x000000ffff119224 */ /* 0x000fe200078e0a11 */
[----:B------:R-:W-:Y:S02]  /*0830*/  IADD3 R3, PT, PT, R7, -0x1, RZ ;  /* 0xffffffff07037810 */ /* 0x000fe40007ffe0ff */
[----:B------:R-:W-:Y:S01]  /*0840*/  SEL R7, R16, R6, !P0 ;  /* 0x0000000610077207 */ /* 0x000fe20004000000 */
[----:B------:R-:W-:Y:S01]  /*0850*/  IMAD R6, R11, R13, R0 ;  /* 0x0000000d0b067224 */ /* 0x000fe200078e0200 */
[----:B------:R-:W-:Y:S01]  /*0860*/  @!P6 LOP3.LUT R17, RZ, R15, RZ, 0x33, !PT ;  /* 0x0000000fff11e212 */ /* 0x000fe200078e33ff */
[----:B------:R-:W-:Y:S01]  /*0870*/  HFMA2 R13, -RZ, RZ, 0, 0 ;  /* 0x00000000ff0d7431 */ /* 0x000fe200000001ff */
[----:B------:R-:W-:Y:S01]  /*0880*/  ISETP.GE.U32.AND P0, PT, R3, 0x7, PT ;  /* 0x000000070300780c */ /* 0x000fe20003f06070 */
[----:B------:R-:W-:Y:S01]  /*0890*/  IMAD R7, R8, UR4, R7 ;  /* 0x0000000408077c24 */ /* 0x000fe2000f8e0207 */
[C---:B------:R-:W-:Y:S01]  /*08a0*/  LOP3.LUT R8, R5.reuse, 0x3, RZ, 0xc0, !PT ;  /* 0x0000000305087812 */ /* 0x040fe200078ec0ff */
[----:B------:R-:W-:Y:S01]  /*08b0*/  IMAD R10, R2, R17, R17 ;  /* 0x00000011020a7224 */ /* 0x000fe200078e0211 */
[----:B------:R-:W-:Y:S01]  /*08c0*/  LOP3.LUT R9, R5, 0x7, RZ, 0xc0, !PT ;  /* 0x0000000705097812 */ /* 0x000fe200078ec0ff */
[----:B------:R-:W-:-:S08]  /*08d0*/  UMOV UR4, URZ ;  /* 0x000000ff00047c82 */ /* 0x000fd00008000000 */
.L_x_6:
[----:B------:R-:W0:Y:S01]  /*08e0*/  LDCU UR5, c[0x0][0x38c] ;  /* 0x00007180ff0577ac */ /* 0x000e220008000800 */
[----:B------:R-:W-:Y:S01]  /*08f0*/  ISETP.GE.U32.AND P2, PT, R4, 0xf, PT ;  /* 0x0000000f0400780c */ /* 0x000fe20003f46070 */
[----:B------:R-:W-:Y:S01]  /*0900*/  VIADD R14, R10, UR4 ;  /* 0x000000040a0e7c36 */ /* 0x000fe20008000000 */
[----:B------:R-:W-:Y:S02]  /*0910*/  IADD3 R3, PT, PT, R7, UR4, RZ ;  /* 0x0000000407037c10 */ /* 0x000fe4000fffe0ff */
[----:B------:R-:W-:Y:S01]  /*0920*/  ISETP.NE.AND P1, PT, R2, UR4, PT ;  /* 0x0000000402007c0c */ /* 0x000fe2000bf25270 */
[----:B------:R-:W-:Y:S01]  /*0930*/  UIADD3 UR4, UPT, UPT, UR4, 0x1, URZ ;  /* 0x0000000104047890 */ /* 0x000fe2000fffe0ff */
[----:B------:R-:W-:Y:S01]  /*0940*/  MOV R12, RZ ;  /* 0x000000ff000c7202 */ /* 0x000fe20000000f00 */
[----:B------:R-:W-:Y:S02]  /*0950*/  IMAD R11, R14, R5, RZ ;  /* 0x000000050e0b7224 */ /* 0x000fe400078e02ff */
[----:B0-----:R-:W-:-:S04]  /*0960*/  IMAD R3, R3, UR5, R6 ;  /* 0x0000000503037c24 */ /* 0x001fc8000f8e0206 */
[----:B------:R-:W-:Y:S05]  /*0970*/  @!P2 BRA `(.L_x_1) ;  /* 0x0000000000f4a947 */ /* 0x000fea0003800000 */
[----:B------:R-:W-:Y:S01]  /*0980*/  LOP3.LUT R12, R5, 0xfffffff0, RZ, 0xc0, !PT ;  /* 0xfffffff0050c7812 */ /* 0x000fe200078ec0ff */
[----:B------:R-:W-:Y:S01]  /*0990*/  IMAD.MOV.U32 R19, RZ, RZ, R3 ;  /* 0x000000ffff137224 */ /* 0x000fe200078e0003 */
[----:B------:R-:W-:Y:S02]  /*09a0*/  MOV R21, R11 ;  /* 0x0000000b00157202 */ /* 0x000fe40000000f00 */
[----:B------:R-:W-:-:S07]  /*09b0*/  IADD3 R18, PT, PT, -R12, RZ, RZ ;  /* 0x000000ff0c127210 */ /* 0x000fce0007ffe1ff */
.L_x_2:
[----:B------:R-:W0:Y:S08]  /*09c0*/  LDC.64 R16, c[0x0][0x398] ;  /* 0x0000e600ff107b82 */ /* 0x000e300000000a00 */
[----:B------:R-:W1:Y:S01]  /*09d0*/  LDC.64 R14, c[0x0][0x3a0] ;  /* 0x0000e800ff0e7b82 */ /* 0x000e620000000a00 */
[----:B0-----:R-:W-:-:S05]  /*09e0*/  IMAD.WIDE R16, R21, 0x4, R16 ;  /* 0x0000000415107825 */ /* 0x001fca00078e0210 */
[----:B------:R-:W2:Y:S01]  /*09f0*/  LDG.E R22, desc[UR6][R16.64] ;  /* 0x0000000610167981 */ /* 0x000ea2000c1e1900 */
[----:B-1----:R-:W-:-:S03]  /*0a00*/  IMAD.WIDE R14, R19, 0x4, R14 ;  /* 0x00000004130e7825 */ /* 0x002fc600078e020e */
[----:B------:R-:W3:Y:S04]  /*0a10*/  LDG.E R25, desc[UR6][R16.64+0x4] ;  /* 0x0000040610197981 */ /* 0x000ee8000c1e1900 */
[----:B------:R-:W2:Y:S04]  /*0a20*/  LDG.E R24, desc[UR6][R14.64] ;  /* 0x000000060e187981 */ /* 0x000ea8000c1e1900 */
[----:B------:R-:W3:Y:S04]  /*0a30*/  LDG.E R26, desc[UR6][R14.64+0x4] ;  /* 0x000004060e1a7981 */ /* 0x000ee8000c1e1900 */
[----:B------:R-:W4:Y:S04]  /*0a40*/  LDG.E R20, desc[UR6][R16.64+0x8] ;  /* 0x0000080610147981 */ /* 0x000f28000c1e1900 */
[----:B------:R-:W4:Y:S04]  /*0a50*/  LDG.E R23, desc[UR6][R14.64+0x8] ;  /* 0x000008060e177981 */ /* 0x000f28000c1e1900 */
[----:B------:R-:W5:Y:S04]  /*0a60*/  LDG.E R27, desc[UR6][R16.64+0x34] ;  /* 0x00003406101b7981 */ /* 0x000f68000c1e1900 */
[----:B------:R-:W5:Y:S01]  /*0a70*/  LDG.E R28, desc[UR6][R14.64+0x3c] ;  /* 0x00003c060e1c7981 */ /* 0x000f62000c1e1900 */
[----:B--2---:R-:W-:-:S03]  /*0a80*/  FFMA R22, R22, R24, R13 ;  /* 0x0000001816167223 */ /* 0x004fc6000000000d */
[----:B------:R-:W2:Y:S01]  /*0a90*/  LDG.E R24, desc[UR6][R14.64+0xc] ;  /* 0x00000c060e187981 */ /* 0x000ea2000c1e1900 */
[----:B---3--:R-:W-:-:S03]  /*0aa0*/  FFMA R25, R25, R26, R22 ;  /* 0x0000001a19197223 */ /* 0x008fc60000000016 */
[----:B------:R-:W2:Y:S04]  /*0ab0*/  LDG.E R22, desc[UR6][R16.64+0xc] ;  /* 0x00000c0610167981 */ /* 0x000ea8000c1e1900 */
[----:B------:R-:W3:Y:S01]  /*0ac0*/  LDG.E R26, desc[UR6][R14.64+0x10] ;  /* 0x000010060e1a7981 */ /* 0x000ee2000c1e1900 */
[----:B----4-:R-:W-:-:S03]  /*0ad0*/  FFMA R23, R20, R23, R25 ;  /* 0x0000001714177223 */ /* 0x010fc60000000019 */
[----:B------:R-:W3:Y:S04]  /*0ae0*/  LDG.E R25, desc[UR6][R16.64+0x10] ;  /* 0x0000100610197981 */ /* 0x000ee8000c1e1900 */
[----:B------:R-:W4:Y:S04]  /*0af0*/  LDG.E R13, desc[UR6][R16.64+0x14] ;  /* 0x00001406100d7981 */ /* 0x000f28000c1e1900 */
[----:B------:R-:W4:Y:S01]  /*0b00*/  LDG.E R20, desc[UR6][R14.64+0x14] ;  /* 0x000014060e147981 */ /* 0x000f22000c1e1900 */
[----:B--2---:R-:W-:-:S03]  /*0b10*/  FFMA R22, R22, R24, R23 ;  /* 0x0000001816167223 */ /* 0x004fc60000000017 */
[----:B------:R-:W2:Y:S04]  /*0b20*/  LDG.E R23, desc[UR6][R16.64+0x18] ;  /* 0x0000180610177981 */ /* 0x000ea8000c1e1900 */
[----:B------:R-:W2:Y:S01]  /*0b30*/  LDG.E R24, desc[UR6][R14.64+0x18] ;  /* 0x000018060e187981 */ /* 0x000ea2000c1e1900 */
[----:B---3--:R-:W-:-:S03]  /*0b40*/  FFMA R22, R25, R26, R22 ;  /* 0x0000001a19167223 */ /* 0x008fc60000000016 */
[----:B------:R-:W3:Y:S04]  /*0b50*/  LDG.E R25, desc[UR6][R16.64+0x1c] ;  /* 0x00001c0610197981 */ /* 0x000ee8000c1e1900 */
[----:B------:R-:W3:Y:S01]  /*0b60*/  LDG.E R26, desc[UR6][R14.64+0x1c] ;  /* 0x00001c060e1a7981 */ /* 0x000ee2000c1e1900 */
[----:B----4-:R-:W-:-:S03]  /*0b70*/  FFMA R22, R13, R20, R22 ;  /* 0x000000140d167223 */ /* 0x010fc60000000016 */
        /* <DEDUP_REMOVED lines=13> */
[----:B------:R-:W5:Y:S01]  /*0c50*/  LDG.E R24, desc[UR6][R14.64+0x34] ;  /* 0x000034060e187981 */ /* 0x000f62000c1e1900 */
[----:B---3--:R-:W-:-:S03]  /*0c60*/  FFMA R25, R25, R26, R22 ;  /* 0x0000001a19197223 */ /* 0x008fc60000000016 */
[----:B------:R-:W2:Y:S04]  /*0c70*/  LDG.E R22, desc[UR6][R16.64+0x30] ;  /* 0x0000300610167981 */ /* 0x000ea8000c1e1900 */
[----:B------:R-:W3:Y:S01]  /*0c80*/  LDG.E R26, desc[UR6][R16.64+0x3c] ;  /* 0x00003c06101a7981 */ /* 0x000ee2000c1e1900 */
[----:B----4-:R-:W-:-:S03]  /*0c90*/  FFMA R25, R20, R13, R25 ;  /* 0x0000000d14197223 */ /* 0x010fc60000000019 */
[----:B------:R-:W4:Y:S04]  /*0ca0*/  LDG.E R13, desc[UR6][R16.64+0x38] ;  /* 0x00003806100d7981 */ /* 0x000f28000c1e1900 */
[----:B------:R-:W4:Y:S01]  /*0cb0*/  LDG.E R20, desc[UR6][R14.64+0x38] ;  /* 0x000038060e147981 */ /* 0x000f22000c1e1900 */
[----:B------:R-:W-:-:S05]  /*0cc0*/  VIADD R18, R18, 0x10 ;  /* 0x0000001012127836 */ /* 0x000fca0000000000 */
[----:B------:R-:W-:Y:S02]  /*0cd0*/  ISETP.NE.AND P2, PT, R18, RZ, PT ;  /* 0x000000ff1200720c */ /* 0x000fe40003f45270 */
[----:B------:R-:W-:Y:S02]  /*0ce0*/  IADD3 R21, PT, PT, R21, 0x10, RZ ;  /* 0x0000001015157810 */ /* 0x000fe40007ffe0ff */
[----:B------:R-:W-:Y:S01]  /*0cf0*/  IADD3 R19, PT, PT, R19, 0x10, RZ ;  /* 0x0000001013137810 */ /* 0x000fe20007ffe0ff */
[----:B--2---:R-:W-:-:S04]  /*0d00*/  FFMA R22, R22, R23, R25 ;  /* 0x0000001716167223 */ /* 0x004fc80000000019 */
[----:B-----5:R-:W-:-:S04]  /*0d10*/  FFMA R22, R27, R24, R22 ;  /* 0x000000181b167223 */ /* 0x020fc80000000016 */
[----:B----4-:R-:W-:-:S04]  /*0d20*/  FFMA R13, R13, R20, R22 ;  /* 0x000000140d0d7223 */ /* 0x010fc80000000016 */
[----:B---3--:R-:W-:Y:S01]  /*0d30*/  FFMA R13, R26, R28, R13 ;  /* 0x0000001c1a0d7223 */ /* 0x008fe2000000000d */
[----:B------:R-:W-:Y:S06]  /*0d40*/  @P2 BRA `(.L_x_2) ;  /* 0xfffffffc001c2947 */ /* 0x000fec000383ffff */
.L_x_1:
[----:B------:R-:W-:-:S13]  /*0d50*/  LOP3.LUT P2, RZ, R5, 0xf, RZ, 0xc0, !PT ;  /* 0x0000000f05ff7812 */ /* 0x000fda000784c0ff */
[----:B------:R-:W-:Y:S05]  /*0d60*/  @!P2 BRA `(.L_x_3) ;  /* 0x000000040030a947 */ /* 0x000fea0003800000 */
[----:B------:R-:W-:Y:S01]  /*0d70*/  ISETP.NE.AND P2, PT, R9, RZ, PT ;  /* 0x000000ff0900720c */ /* 0x000fe20003f45270 */
[----:B------:R-:W-:-:S12]  /*0d80*/  @!P0 BRA `(.L_x_4) ;  /* 0x00000000007c8947 */ /* 0x000fd80003800000 */
[----:B------:R-:W0:Y:S01]  /*0d90*/  LDC.64 R14, c[0x0][0x398] ;  /* 0x0000e600ff0e7b82 */ /* 0x000e220000000a00 */
[----:B------:R-:W-:Y:S01]  /*0da0*/  IADD3 R21, PT, PT, R3, R12, RZ ;  /* 0x0000000c03157210 */ /* 0x000fe20007ffe0ff */
[----:B------:R-:W-:-:S06]  /*0db0*/  IMAD.IADD R19, R11, 0x1, R12 ;  /* 0x000000010b137824 */ /* 0x000fcc00078e020c */
        /* <DEDUP_REMOVED lines=10> */
[----:B------:R-:W5:Y:S04]  /*0e60*/  LDG.E R27, desc[UR6][R16.64+0x14] ;  /* 0x00001406101b7981 */ /* 0x000f68000c1e1900 */
[----:B------:R-:W5:Y:S04]  /*0e70*/  LDG.E R26, desc[UR6][R16.64+0x18] ;  /* 0x00001806101a7981 */ /* 0x000f68000c1e1900 */
[----:B------:R-:W5:Y:S04]  /*0e80*/  LDG.E R25, desc[UR6][R14.64+0x1c] ;  /* 0x00001c060e197981 */ /* 0x000f68000c1e1900 */
[----:B------:R-:W5:Y:S01]  /*0e90*/  LDG.E R28, desc[UR6][R16.64+0x1c] ;  /* 0x00001c06101c7981 */ /* 0x000f62000c1e1900 */
[----:B--2---:R-:W-:-:S03]  /*0ea0*/  FFMA R21, R20, R21, R13 ;  /* 0x0000001514157223 */ /* 0x004fc6000000000d */
[----:B------:R-:W2:Y:S04]  /*0eb0*/  LDG.E R13, desc[UR6][R14.64+0xc] ;  /* 0x00000c060e0d7981 */ /* 0x000ea8000c1e1900 */
[----:B------:R-:W2:Y:S01]  /*0ec0*/  LDG.E R20, desc[UR6][R16.64+0xc] ;  /* 0x00000c0610147981 */ /* 0x000ea2000c1e1900 */
[----:B---3--:R-:W-:-:S03]  /*0ed0*/  FFMA R29, R22, R23, R21 ;  /* 0x00000017161d7223 */ /* 0x008fc60000000015 */
[----:B------:R-:W5:Y:S04]  /*0ee0*/  LDG.E R23, desc[UR6][R14.64+0x10] ;  /* 0x000010060e177981 */ /* 0x000f68000c1e1900 */
[----:B------:R-:W3:Y:S04]  /*0ef0*/  LDG.E R22, desc[UR6][R14.64+0x14] ;  /* 0x000014060e167981 */ /* 0x000ee8000c1e1900 */
[----:B------:R-:W3:Y:S01]  /*0f00*/  LDG.E R21, desc[UR6][R14.64+0x18] ;  /* 0x000018060e157981 */ /* 0x000ee2000c1e1900 */
[----:B----4-:R-:W-:Y:S01]  /*0f10*/  FFMA R18, R18, R19, R29 ;  /* 0x0000001312127223 */ /* 0x010fe2000000001d */
[----:B------:R-:W-:-:S03]  /*0f20*/  IADD3 R12, PT, PT, R12, 0x8, RZ ;  /* 0x000000080c0c7810 */ /* 0x000fc60007ffe0ff */
[----:B--2---:R-:W-:-:S04]  /*0f30*/  FFMA R18, R13, R20, R18 ;  /* 0x000000140d127223 */ /* 0x004fc80000000012 */
[----:B-----5:R-:W-:-:S04]  /*0f40*/  FFMA R23, R23, R24, R18 ;  /* 0x0000001817177223 */ /* 0x020fc80000000012 */
[----:B---3--:R-:W-:-:S04]  /*0f50*/  FFMA R22, R22, R27, R23 ;  /* 0x0000001b16167223 */ /* 0x008fc80000000017 */
[----:B------:R-:W-:-:S04]  /*0f60*/  FFMA R22, R21, R26, R22 ;  /* 0x0000001a15167223 */ /* 0x000fc80000000016 */
[----:B------:R-:W-:-:S07]  /*0f70*/  FFMA R13, R25, R28, R22 ;  /* 0x0000001c190d7223 */ /* 0x000fce0000000016 */
.L_x_4:
[----:B------:R-:W-:Y:S05]  /*0f80*/  @!P2 BRA `(.L_x_3) ;  /* 0x0000000000a8a947 */ /* 0x000fea0003800000 */
[----:B------:R-:W-:Y:S01]  /*0f90*/  VIADD R14, R9, 0xffffffff ;  /* 0xffffffff090e7836 */ /* 0x000fe20000000000 */
[----:B------:R-:W-:-:S04]  /*0fa0*/  ISETP.NE.AND P3, PT, R8, RZ, PT ;  /* 0x000000ff0800720c */ /* 0x000fc80003f65270 */
[----:B------:R-:W-:-:S13]  /*0fb0*/  ISETP.GE.U32.AND P2, PT, R14, 0x3, PT ;  /* 0x000000030e00780c */ /* 0x000fda0003f46070 */
[----:B------:R-:W-:Y:S05]  /*0fc0*/  @!P2 BRA `(.L_x_5) ;  /* 0x00000000004ca947 */ /* 0x000fea0003800000 */
[----:B------:R-:W0:Y:S01]  /*0fd0*/  LDC.64 R16, c[0x0][0x398] ;  /* 0x0000e600ff107b82 */ /* 0x000e220000000a00 */
[-C--:B------:R-:W-:Y:S02]  /*0fe0*/  IADD3 R19, PT, PT, R11, R12.reuse, RZ ;  /* 0x0000000c0b137210 */ /* 0x080fe40007ffe0ff */
[----:B------:R-:W-:-:S05]  /*0ff0*/  IADD3 R21, PT, PT, R3, R12, RZ ;  /* 0x0000000c03157210 */ /* 0x000fca0007ffe0ff */
[----:B------:R-:W1:Y:S01]  /*1000*/  LDC.64 R14, c[0x0][0x3a0] ;  /* 0x0000e800ff0e7b82 */ /* 0x000e620000000a00 */
[----:B0-----:R-:W-:-:S05]  /*1010*/  IMAD.WIDE R16, R19, 0x4, R16 ;  /* 0x0000000413107825 */ /* 0x001fca00078e0210 */
[----:B------:R-:W2:Y:S01]  /*1020*/  LDG.E R18, desc[UR6][R16.64] ;  /* 0x0000000610127981 */ /* 0x000ea2000c1e1900 */
[----:B-1----:R-:W-:-:S03]  /*1030*/  IMAD.WIDE R14, R21, 0x4, R14 ;  /* 0x00000004150e7825 */ /* 0x002fc600078e020e */
[----:B------:R-:W3:Y:S04]  /*1040*/  LDG.E R23, desc[UR6][R16.64+0x8] ;  /* 0x0000080610177981 */ /* 0x000ee8000c1e1900 */
[----:B------:R-:W2:Y:S04]  /*1050*/  LDG.E R19, desc[UR6][R14.64] ;  /* 0x000000060e137981 */ /* 0x000ea8000c1e1900 */
[----:B------:R-:W4:Y:S04]  /*1060*/  LDG.E R21, desc[UR6][R16.64+0x4] ;  /* 0x0000040610157981 */ /* 0x000f28000c1e1900 */
[----:B------:R-:W4:Y:S04]  /*1070*/  LDG.E R20, desc[UR6][R14.64+0x4] ;  /* 0x000004060e147981 */ /* 0x000f28000c1e1900 */
[----:B------:R-:W3:Y:S04]  /*1080*/  LDG.E R22, desc[UR6][R14.64+0x8] ;  /* 0x000008060e167981 */ /* 0x000ee8000c1e1900 */
[----:B------:R-:W5:Y:S04]  /*1090*/  LDG.E R25, desc[UR6][R16.64+0xc] ;  /* 0x00000c0610197981 */ /* 0x000f68000c1e1900 */
[----:B------:R-:W5:Y:S01]  /*10a0*/  LDG.E R24, desc[UR6][R14.64+0xc] ;  /* 0x00000c060e187981 */ /* 0x000f62000c1e1900 */
[----:B------:R-:W-:-:S02]  /*10b0*/  VIADD R12, R12, 0x4 ;  /* 0x000000040c0c7836 */ /* 0x000fc40000000000 */
[----:B--2---:R-:W-:-:S04]  /*10c0*/  FFMA R18, R18, R19, R13 ;  /* 0x0000001312127223 */ /* 0x004fc8000000000d */
[----:B----4-:R-:W-:-:S04]  /*10d0*/  FFMA R18, R21, R20, R18 ;  /* 0x0000001415127223 */ /* 0x010fc80000000012 */
[----:B---3--:R-:W-:-:S04]  /*10e0*/  FFMA R18, R23, R22, R18 ;  /* 0x0000001617127223 */ /* 0x008fc80000000012 */
[----:B-----5:R-:W-:-:S07]  /*10f0*/  FFMA R13, R25, R24, R18 ;  /* 0x00000018190d7223 */ /* 0x020fce0000000012 */
.L_x_5:
[----:B------:R-:W-:Y:S05]  /*1100*/  @!P3 BRA `(.L_x_3) ;  /* 0x000000000048b947 */ /* 0x000fea0003800000 */
[----:B------:R-:W0:Y:S01]  /*1110*/  LDC.64 R14, c[0x0][0x398] ;  /* 0x0000e600ff0e7b82 */ /* 0x000e220000000a00 */
[-C--:B------:R-:W-:Y:S02]  /*1120*/  IADD3 R11, PT, PT, R11, R12.reuse, RZ ;  /* 0x0000000c0b0b7210 */ /* 0x080fe40007ffe0ff */
[----:B------:R-:W-:-:S05]  /*1130*/  IADD3 R3, PT, PT, R3, R12, RZ ;  /* 0x0000000c03037210 */ /* 0x000fca0007ffe0ff */
[----:B------:R-:W1:Y:S01]  /*1140*/  LDC.64 R16, c[0x0][0x3a0] ;  /* 0x0000e800ff107b82 */ /* 0x000e620000000a00 */
[----:B0-----:R-:W-:-:S05]  /*1150*/  IMAD.WIDE R14, R11, 0x4, R14 ;  /* 0x000000040b0e7825 */ /* 0x001fca00078e020e */
[----:B------:R-:W2:Y:S01]  /*1160*/  LDG.E R12, desc[UR6][R14.64] ;  /* 0x000000060e0c7981 */ /* 0x000ea2000c1e1900 */
[----:B-1----:R-:W-:-:S05]  /*1170*/  IMAD.WIDE R16, R3, 0x4, R16 ;  /* 0x0000000403107825 */ /* 0x002fca00078e0210 */
[----:B------:R-:W2:Y:S01]  /*1180*/  LDG.E R3, desc[UR6][R16.64] ;  /* 0x0000000610037981 */ /* 0x000ea2000c1e1900 */
[----:B------:R-:W-:Y:S01]  /*1190*/  ISETP.NE.AND P2, PT, R8, 0x1, PT ;  /* 0x000000010800780c */ /* 0x000fe20003f45270 */
[----:B--2---:R-:W-:-:S12]  /*11a0*/  FFMA R13, R12, R3, R13 ;  /* 0x000000030c0d7223 */ /* 0x004fd8000000000d */
[----:B------:R-:W-:Y:S05]  /*11b0*/  @!P2 BRA `(.L_x_3) ;  /* 0x00000000001ca947 */ /* 0x000fea0003800000 */
[----:B------:R-:W-:Y:S01]  /*11c0*/  ISETP.NE.AND P2, PT, R8, 0x2, PT ;  /* 0x000000020800780c */ /* 0x000fe20003f45270 */
[----:B------:R-:W2:Y:S04]  /*11d0*/  LDG.E R12, desc[UR6][R14.64+0x4] ;  /* 0x000004060e0c7981 */ /* 0x000ea8000c1e1900 */
[----:B------:R-:W2:Y:S08]  /*11e0*/  LDG.E R3, desc[UR6][R16.64+0x4] ;  /* 0x0000040610037981 */ /* 0x000eb0000c1e1900 */
[----:B------:R-:W3:Y:S04]  /*11f0*/  @P2 LDG.E R18, desc[UR6][R14.64+0x8] ;  /* 0x000008060e122981 */ /* 0x000ee8000c1e1900 */
[----:B------:R-:W3:Y:S01]  /*1200*/  @P2 LDG.E R11, desc[UR6][R16.64+0x8] ;  /* 0x00000806100b2981 */ /* 0x000ee2000c1e1900 */
[----:B--2---:R-:W-:-:S04]  /*1210*/  FFMA R13, R12, R3, R13 ;  /* 0x000000030c0d7223 */ /* 0x004fc8000000000d */
[----:B---3--:R-:W-:-:S07]  /*1220*/  @P2 FFMA R13, R18, R11, R13 ;  /* 0x0000000b120d2223 */ /* 0x008fce000000000d */
.L_x_3:
[----:B------:R-:W-:Y:S05]  /*1230*/  @P1 BRA `(.L_x_6) ;  /* 0xfffffff400a81947 */ /* 0x000fea000383ffff */
.L_x_0:
[----:B------:R-:W0:Y:S02]  /*1240*/  LDC.64 R2, c[0x0][0x3a8] ;  /* 0x0000ea00ff027b82 */ /* 0x000e240000000a00 */
[----:B0-----:R-:W-:-:S05]  /*1250*/  IMAD.WIDE R2, R0, 0x4, R2 ;  /* 0x0000000400027825 */ /* 0x001fca00078e0202 */
[----:B------:R-:W-:Y:S01]  /*1260*/  STG.E desc[UR6][R2.64], R13 ;  /* 0x0000000d02007986 */ /* 0x000fe2000c101906 */
[----:B------:R-:W-:Y:S05]  /*1270*/  EXIT ;  /* 0x000000000000794d */ /* 0x000fea0003800000 */
.L_x_7:
[----:B------:R-:W-:-:S00]  /*1280*/  BRA `(.L_x_7) ;  /* 0xfffffffc00fc7947 */ /* 0x000fc0000383ffff */
[----:B------:R-:W-:-:S00]  /*1290*/  NOP ;  /* 0x0000000000007918 */ /* 0x000fc00000000000 */
        /* <DEDUP_REMOVED lines=14> */
.L_x_18:


//--------------------- .text._Z32convLayer_backward_x_grad_kerneliiiiiPKfS0_Pf --------------------------
	.section	.text._Z32convLayer_backward_x_grad_kerneliiiiiPKfS0_Pf,"ax",@progbits
	.align	128
        .global         _Z32convLayer_backward_x_grad_kerneliiiiiPKfS0_Pf
        .type           _Z32convLayer_backward_x_grad_kerneliiiiiPKfS0_Pf,@function
        .size           _Z32convLayer_backward_x_grad_kerneliiiiiPKfS0_Pf,(.L_x_19 - _Z32convLayer_backward_x_grad_kerneliiiiiPKfS0_Pf)
        .other          _Z32convLayer_backward_x_grad_kerneliiiiiPKfS0_Pf,@"STO_CUDA_ENTRY STV_DEFAULT"
_Z32convLayer_backward_x_grad_kerneliiiiiPKfS0_Pf:
.text._Z32convLayer_backward_x_grad_kerneliiiiiPKfS0_Pf:
[----:B------:R-:W-:Y:S01]  /*0000*/  LDC R1, c[0x0][0x37c] ;  /* 0x0000df00ff017b82 */ /* 0x000fe20000000800 */
[----:B------:R-:W0:Y:S07]  /*0010*/  S2R R5, SR_TID.X ;  /* 0x0000000000057919 */ /* 0x000e2e0000002100 */
[----:B------:R-:W1:Y:S01]  /*0020*/  LDC.64 R2, c[0x0][0x388] ;  /* 0x0000e200ff027b82 */ /* 0x000e620000000a00 */
[----:B------:R-:W1:Y:S07]  /*0030*/  LDCU UR5, c[0x0][0x384] ;  /* 0x00007080ff0577ac */ /* 0x000e6e0008000800 */
[----:B------:R-:W0:Y:S08]  /*0040*/  S2UR UR4, SR_CTAID.X ;  /* 0x00000000000479c3 */ /* 0x000e300000002500 */
[----:B------:R-:W0:Y:S01]  /*0050*/  LDC R0, c[0x0][0x360] ;  /* 0x0000d800ff007b82 */ /* 0x000e220000000800 */
[----:B-1----:R-:W-:-:S02]  /*0060*/  IMAD R4, R2, UR5, RZ ;  /* 0x0000000502047c24 */ /* 0x002fc4000f8e02ff */
[----:B0-----:R-:W-:Y:S02]  /*0070*/  IMAD R0, R0, UR4, R5 ;  /* 0x0000000400007c24 */ /* 0x001fe4000f8e0205 */
[----:B------:R-:W-:-:S05]  /*0080*/  IMAD R5, R4, R3, RZ ;  /* 0x0000000304057224 */ /* 0x000fca00078e02ff */
[----:B------:R-:W-:-:S13]  /*0090*/  ISETP.GE.AND P0, PT, R0, R5, PT ;  /* 0x000000050000720c */ /* 0x000fda0003f06270 */
[----:B------:R-:W-:Y:S05]  /*00a0*/  @P0 EXIT ;  /* 0x000000000000094d */ /* 0x000fea0003800000 */
[----:B------:R-:W-:Y:S01]  /*00b0*/  IABS R9, R3 ;  /* 0x0000000300097213 */ /* 0x000fe20000000000 */
[----:B------:R-:W0:Y:S01]  /*00c0*/  LDCU UR4, c[0x0][0x380] ;  /* 0x00007000ff0477ac */ /* 0x000e220008000800 */
[----:B------:R-:W-:Y:S02]  /*00d0*/  IABS R10, R2 ;  /* 0x00000002000a7213 */ /* 0x000fe40000000000 */
[----:B------:R-:W1:Y:S01]  /*00e0*/  I2F.RP R5, R9 ;  /* 0x0000000900057306 */ /* 0x000e620000209400 */
[----:B------:R-:W-:Y:S01]  /*00f0*/  IABS R8, R0 ;  /* 0x0000000000087213 */ /* 0x000fe20000000000 */
[----:B------:R-:W0:Y:S01]  /*0100*/  LDCU UR5, c[0x0][0x390] ;  /* 0x00007200ff0577ac */ /* 0x000e220008000800 */
[----:B------:R-:W2:Y:S05]  /*0110*/  LDCU.64 UR8, c[0x0][0x358] ;  /* 0x00006b00ff0877ac */ /* 0x000eaa0008000a00 */
[----:B-1----:R-:W1:Y:S01]  /*0120*/  MUFU.RCP R5, R5 ;  /* 0x0000000500057308 */ /* 0x002e620000001000 */
[----:B0-----:R-:W-:-:S04]  /*0130*/  UISETP.LT.AND UP0, UPT, UR4, UR5, UPT ;  /* 0x000000050400728c */ /* 0x001fc8000bf01270 */
[----:B------:R-:W-:-:S04]  /*0140*/  USEL UR4, UR4, UR5, UP0 ;  /* 0x0000000504047287 */ /* 0x000fc80008000000 */
[----:B------:R-:W-:Y:S01]  /*0150*/  UISETP.GE.AND UP0, UPT, UR4, 0x1, UPT ;  /* 0x000000010400788c */ /* 0x000fe2000bf06270 */
[----:B-1----:R-:W-:-:S04]  /*0160*/  VIADD R6, R5, 0xffffffe ;  /* 0x0ffffffe05067836 */ /* 0x002fc80000000000 */
[----:B------:R0:W1:Y:S02]  /*0170*/  F2I.FTZ.U32.TRUNC.NTZ R7, R6 ;  /* 0x0000000600077305 */ /* 0x000064000021f000 */
[----:B0-----:R-:W-:Y:S02]  /*0180*/  IMAD.MOV.U32 R6, RZ, RZ, RZ ;  /* 0x000000ffff067224 */ /* 0x001fe400078e00ff */
[----:B-1----:R-:W-:-:S04]  /*0190*/  IMAD.MOV R4, RZ, RZ, -R7 ;  /* 0x000000ffff047224 */ /* 0x002fc800078e0a07 */
[----:B------:R-:W-:Y:S01]  /*01a0*/  IMAD R11, R4, R9, RZ ;  /* 0x00000009040b7224 */ /* 0x000fe200078e02ff */
[----:B------:R-:W-:-:S03]  /*01b0*/  MOV R4, R8 ;  /* 0x0000000800047202 */ /* 0x000fc60000000f00 */
[----:B------:R-:W-:-:S04]  /*01c0*/  IMAD.HI.U32 R7, R7, R11, R6 ;  /* 0x0000000b07077227 */ /* 0x000fc800078e0006 */
[----:B------:R-:W-:Y:S02]  /*01d0*/  IMAD.MOV.U32 R11, RZ, RZ, R10 ;  /* 0x000000ffff0b7224 */ /* 0x000fe400078e000a */
[----:B------:R-:W-:Y:S02]  /*01e0*/  IMAD.HI.U32 R5, R7, R4, RZ ;  /* 0x0000000407057227 */ /* 0x000fe400078e00ff */
[----:B------:R-:W0:Y:S03]  /*01f0*/  I2F.RP R8, R11 ;  /* 0x0000000b00087306 */ /* 0x000e260000209400 */
[----:B------:R-:W-:-:S05]  /*0200*/  IADD3 R6, PT, PT, -R5, RZ, RZ ;  /* 0x000000ff05067210 */ /* 0x000fca0007ffe1ff */
[----:B------:R-:W-:-:S05]  /*0210*/  IMAD R6, R9, R6, R4 ;  /* 0x0000000609067224 */ /* 0x000fca00078e0204 */
[----:B------:R-:W-:Y:S01]  /*0220*/  ISETP.GT.U32.AND P1, PT, R9, R6, PT ;  /* 0x000000060900720c */ /* 0x000fe20003f24070 */
[----:B0-----:R-:W0:-:S12]  /*0230*/  MUFU.RCP R8, R8 ;  /* 0x0000000800087308 */ /* 0x001e180000001000 */
[----:B------:R-:W-:Y:S01]  /*0240*/  @!P1 IMAD.IADD R6, R6, 0x1, -R9 ;  /* 0x0000000106069824 */ /* 0x000fe200078e0a09 */
[----:B------:R-:W-:Y:S02]  /*0250*/  @!P1 IADD3 R5, PT, PT, R5, 0x1, RZ ;  /* 0x0000000105059810 */ /* 0x000fe40007ffe0ff */
[----:B------:R-:W-:Y:S02]  /*0260*/  ISETP.NE.AND P1, PT, R3, RZ, PT ;  /* 0x000000ff0300720c */ /* 0x000fe40003f25270 */
[----:B------:R-:W-:Y:S01]  /*0270*/  ISETP.GE.U32.AND P0, PT, R6, R9, PT ;  /* 0x000000090600720c */ /* 0x000fe20003f06070 */
[----:B0-----:R-:W-:Y:S01]  /*0280*/  VIADD R7, R8, 0xffffffe ;  /* 0x0ffffffe08077836 */ /* 0x001fe20000000000 */
[----:B------:R-:W-:-:S04]  /*0290*/  LOP3.LUT R6, R0, R3, RZ, 0x3c, !PT ;  /* 0x0000000300067212 */ /* 0x000fc800078e3cff */
[----:B------:R-:W-:Y:S01]  /*02a0*/  ISETP.GE.AND P2, PT, R6, RZ, PT ;  /* 0x000000ff0600720c */ /* 0x000fe20003f46270 */
[----:B------:R-:W0:Y:S06]  /*02b0*/  F2I.FTZ.U32.TRUNC.NTZ R7, R7 ;  /* 0x0000000700077305 */ /* 0x000e2c000021f000 */
[----:B------:R-:W-:-:S04]  /*02c0*/  @P0 VIADD R5, R5, 0x1 ;  /* 0x0000000105050836 */ /* 0x000fc80000000000 */
[----:B------:R-:W-:-:S04]  /*02d0*/  IMAD.MOV.U32 R10, RZ, RZ, R5 ;  /* 0x000000ffff0a7224 */ /* 0x000fc800078e0005 */
[----:B------:R-:W-:Y:S01]  /*02e0*/  @!P2 IMAD.MOV R10, RZ, RZ, -R10 ;  /* 0x000000ffff0aa224 */ /* 0x000fe200078e0a0a */
[----:B0-----:R-:W-:Y:S02]  /*02f0*/  IADD3 R6, PT, PT, RZ, -R7, RZ ;  /* 0x80000007ff067210 */ /* 0x001fe40007ffe0ff */
[----:B------:R-:W-:-:S03]  /*0300*/  @!P1 LOP3.LUT R10, RZ, R3, RZ, 0x33, !PT ;  /* 0x00000003ff0a9212 */ /* 0x000fc600078e33ff */
[----:B------:R-:W-:Y:S01]  /*0310*/  IMAD R5, R6, R11, RZ ;  /* 0x0000000b06057224 */ /* 0x000fe200078e02ff */
[----:B------:R-:W-:Y:S01]  /*0320*/  IABS R8, R10 ;  /* 0x0000000a00087213 */ /* 0x000fe20000000000 */
[----:B------:R-:W-:Y:S01]  /*0330*/  IMAD.MOV.U32 R6, RZ, RZ, RZ ;  /* 0x000000ffff067224 */ /* 0x000fe200078e00ff */
[C---:B------:R-:W-:Y:S02]  /*0340*/  ISETP.GE.AND P2, PT, R10.reuse, RZ, PT ;  /* 0x000000ff0a00720c */ /* 0x040fe40003f46270 */
[----:B------:R-:W-:Y:S01]  /*0350*/  IADD3 R10, PT, PT, -R10, RZ, RZ ;  /* 0x000000ff0a0a7210 */ /* 0x000fe20007ffe1ff */
[----:B------:R-:W-:Y:S01]  /*0360*/  IMAD.HI.U32 R6, R7, R5, R6 ;  /* 0x0000000507067227 */ /* 0x000fe200078e0006 */
[----:B------:R-:W-:-:S03]  /*0370*/  MOV R5, R8 ;  /* 0x0000000800057202 */ /* 0x000fc60000000f00 */
[----:B------:R-:W-:Y:S02]  /*0380*/  IMAD.MOV.U32 R7, RZ, RZ, RZ ;  /* 0x000000ffff077224 */ /* 0x000fe400078e00ff */
[----:B------:R-:W-:-:S04]  /*0390*/  IMAD.HI.U32 R6, R6, R5, RZ ;  /* 0x0000000506067227 */ /* 0x000fc800078e00ff */
[----:B------:R-:W-:-:S04]  /*03a0*/  IMAD.MOV R6, RZ, RZ, -R6 ;  /* 0x000000ffff067224 */ /* 0x000fc800078e0a06 */
[----:B------:R-:W-:-:S05]  /*03b0*/  IMAD R6, R11, R6, R5 ;  /* 0x000000060b067224 */ /* 0x000fca00078e0205 */
[----:B------:R-:W-:-:S13]  /*03c0*/  ISETP.GT.U32.AND P0, PT, R11, R6, PT ;  /* 0x000000060b00720c */ /* 0x000fda0003f04070 */
[----:B------:R-:W-:Y:S01]  /*03d0*/  @!P0 IMAD.IADD R6, R6, 0x1, -R11 ;  /* 0x0000000106068824 */ /* 0x000fe200078e0a0b */
[----:B------:R-:W-:-:S04]  /*03e0*/  ISETP.NE.AND P0, PT, R2, RZ, PT ;  /* 0x000000ff0200720c */ /* 0x000fc80003f05270 */
[----:B------:R-:W-:-:S13]  /*03f0*/  ISETP.GT.U32.AND P1, PT, R11, R6, PT ;  /* 0x000000060b00720c */ /* 0x000fda0003f24070 */
[----:B------:R-:W-:-:S05]  /*0400*/  @!P1 IADD3 R6, PT, PT, R6, -R11, RZ ;  /* 0x8000000b06069210 */ /* 0x000fca0007ffe0ff */
[----:B------:R-:W-:Y:S01]  /*0410*/  @!P2 IMAD.MOV R6, RZ, RZ, -R6 ;  /* 0x000000ffff06a224 */ /* 0x000fe200078e0a06 */
[----:B------:R-:W-:Y:S01]  /*0420*/  @!P0 LOP3.LUT R6, RZ, R2, RZ, 0x33, !PT ;  /* 0x00000002ff068212 */ /* 0x000fe200078e33ff */
[----:B--2---:R-:W-:Y:S06]  /*0430*/  BRA.U !UP0, `(.L_x_8) ;  /* 0x0000000d08187547 */ /* 0x004fec000b800000 */
[----:B------:R-:W-:Y:S01]  /*0440*/  IMAD R7, R2, R3, RZ ;  /* 0x0000000302077224 */ /* 0x000fe200078e02ff */
[----:B------:R-:W-:Y:S02]  /*0450*/  ULOP3.LUT UR10, UR5, 0x7, URZ, 0xc0, !UPT ;  /* 0x00000007050a7892 */ /* 0x000fe4000f8ec0ff */
[----:B------:R-:W-:Y:S02]  /*0460*/  ULOP3.LUT UR11, UR5, 0x3, URZ, 0xc0, !UPT ;  /* 0x00000003050b7892 */ /* 0x000fe4000f8ec0ff */
[----:B------:R-:W-:Y:S01]  /*0470*/  IABS R11, R7 ;  /* 0x00000007000b7213 */ /* 0x000fe20000000000 */
[----:B------:R-:W-:-:S03]  /*0480*/  ULOP3.LUT UR6, UR5, 0x7ffffff8, URZ, 0xc0, !UPT ;  /* 0x7ffffff805067892 */ /* 0x000fc6000f8ec0ff */
[----:B------:R-:W0:Y:S08]  /*0490*/  I2F.RP R5, R11 ;  /* 0x0000000b00057306 */ /* 0x000e300000209400 */
[----:B0-----:R-:W0:Y:S02]  /*04a0*/  MUFU.RCP R5, R5 ;  /* 0x0000000500057308 */ /* 0x001e240000001000 */
[----:B0-----:R-:W-:-:S06]  /*04b0*/  VIADD R8, R5, 0xffffffe ;  /* 0x0ffffffe05087836 */ /* 0x001fcc0000000000 */
[----:B------:R0:W1:Y:S02]  /*04c0*/  F2I.FTZ.U32.TRUNC.NTZ R9, R8 ;  /* 0x0000000800097305 */ /* 0x000064000021f000 */
[----:B0-----:R-:W-:Y:S02]  /*04d0*/  HFMA2 R8, -RZ, RZ, 0, 0 ;  /* 0x00000000ff087431 */ /* 0x001fe400000001ff */
[----:B-1----:R-:W-:-:S04]  /*04e0*/  IMAD.MOV R12, RZ, RZ, -R9 ;  /* 0x000000ffff0c7224 */ /* 0x002fc800078e0a09 */
[----:B------:R-:W-:Y:S01]  /*04f0*/  IMAD R13, R12, R11, RZ ;  /* 0x0000000b0c0d7224 */ /* 0x000fe200078e02ff */
[----:B------:R-:W-:-:S03]  /*0500*/  IABS R12, R7 ;  /* 0x00000007000c7213 */ /* 0x000fc60000000000 */
[----:B------:R-:W-:-:S04]  /*0510*/  IMAD.HI.U32 R9, R9, R13, R8 ;  /* 0x0000000d09097227 */ /* 0x000fc800078e0008 */
[----:B------:R-:W-:Y:S02]  /*0520*/  IMAD.MOV R12, RZ, RZ, -R12 ;  /* 0x000000ffff0c7224 */ /* 0x000fe400078e0a0c */
[----:B------:R-:W-:-:S04]  /*0530*/  IMAD.HI.U32 R9, R9, R4, RZ ;  /* 0x0000000409097227 */ /* 0x000fc800078e00ff */
[----:B------:R-:W-:Y:S02]  /*0540*/  IMAD R4, R9, R12, R4 ;  /* 0x0000000c09047224 */ /* 0x000fe400078e0204 */
[----:B------:R-:W-:-:S03]  /*0550*/  IMAD.MOV.U32 R12, RZ, RZ, RZ ;  /* 0x000000ffff0c7224 */ /* 0x000fc600078e00ff */
[----:B------:R-:W-:-:S13]  /*0560*/  ISETP.GT.U32.AND P1, PT, R11, R4, PT ;  /* 0x000000040b00720c */ /* 0x000fda0003f24070 */
[----:B------:R-:W-:Y:S01]  /*0570*/  @!P1 IMAD.IADD R4, R4, 0x1, -R11 ;  /* 0x0000000104049824 */ /* 0x000fe200078e0a0b */
[----:B------:R-:W-:Y:S02]  /*0580*/  @!P1 IADD3 R9, PT, PT, R9, 0x1, RZ ;  /* 0x0000000109099810 */ /* 0x000fe40007ffe0ff */
[----:B------:R-:W-:Y:S02]  /*0590*/  ISETP.NE.AND P1, PT, R7, RZ, PT ;  /* 0x000000ff0700720c */ /* 0x000fe40003f25270 */
[----:B------:R-:W-:Y:S01]  /*05a0*/  ISETP.GE.U32.AND P0, PT, R4, R11, PT ;  /* 0x0000000b0400720c */ /* 0x000fe20003f06070 */
[----:B------:R-:W-:Y:S01]  /*05b0*/  VIADD R11, R2, -UR5 ;  /* 0x80000005020b7c36 */ /* 0x000fe20008000000 */
[----:B------:R-:W-:-:S04]  /*05c0*/  LOP3.LUT R4, R0, R7, RZ, 0x3c, !PT ;  /* 0x0000000700047212 */ /* 0x000fc800078e3cff */
[----:B------:R-:W-:-:S07]  /*05d0*/  ISETP.GE.AND P2, PT, R4, RZ, PT ;  /* 0x000000ff0400720c */ /* 0x000fce0003f46270 */
[----:B------:R-:W-:-:S04]  /*05e0*/  @P0 VIADD R9, R9, 0x1 ;  /* 0x0000000109090836 */ /* 0x000fc80000000000 */
[----:B------:R-:W-:Y:S02]  /*05f0*/  IMAD.MOV.U32 R8, RZ, RZ, R9 ;  /* 0x000000ffff087224 */ /* 0x000fe400078e0009 */
[C---:B------:R-:W-:Y:S02]  /*0600*/  IMAD R9, R3.reuse, R10, R0 ;  /* 0x0000000a03097224 */ /* 0x040fe400078e0200 */
[----:B------:R-:W-:Y:S01]  /*0610*/  VIADD R10, R3, -UR5 ;  /* 0x80000005030a7c36 */ /* 0x000fe20008000000 */
[----:B------:R-:W-:Y:S02]  /*0620*/  @!P2 IADD3 R8, PT, PT, -R8, RZ, RZ ;  /* 0x000000ff0808a210 */ /* 0x000fe40007ffe1ff */
[----:B------:R-:W-:Y:S02]  /*0630*/  @!P1 LOP3.LUT R8, RZ, R7, RZ, 0x33, !PT ;  /* 0x00000007ff089212 */ /* 0x000fe400078e33ff */
[----:B------:R-:W-:-:S07]  /*0640*/  MOV R7, RZ ;  /* 0x000000ff00077202 */ /* 0x000fce0000000f00 */
.L_x_16:
[----:B------:R-:W0:Y:S01]  /*0650*/  LDC R2, c[0x0][0x390] ;  /* 0x0000e400ff027b82 */ /* 0x000e220000000800 */
[----:B------:R-:W1:Y:S02]  /*0660*/  LDCU UR4, c[0x0][0x384] ;  /* 0x00007080ff0477ac */ /* 0x000e640008000800 */
[----:B-1----:R-:W-:Y:S01]  /*0670*/  IMAD R13, R12, UR4, R8 ;  /* 0x000000040c0d7c24 */ /* 0x002fe2000f8e0208 */
[----:B------:R-:W-:-:S03]  /*0680*/  UMOV UR4, URZ ;  /* 0x000000ff00047c82 */ /* 0x000fc60008000000 */
[----:B0-----:R-:W-:-:S07]  /*0690*/  IMAD R13, R13, R2, R2 ;  /* 0x000000020d0d7224 */ /* 0x001fce00078e0202 */
.L_x_15:
[----:B------:R-:W0:Y:S01]  /*06a0*/  LDC R5, c[0x0][0x390] ;  /* 0x0000e400ff057b82 */ /* 0x000e220000000800 */
[----:B------:R-:W-:Y:S01]  /*06b0*/  ULOP3.LUT UR5, URZ, UR4, URZ, 0x33, !UPT ;  /* 0x00000004ff057292 */ /* 0x000fe2000f8e33ff */
[----:B------:R-:W-:Y:S01]  /*06c0*/  IMAD R3, R12, R11, R12 ;  /* 0x0000000b0c037224 */ /* 0x000fe200078e020c */
[----:B------:R-:W-:Y:S01]  /*06d0*/  IADD3 R2, PT, PT, R6, -UR4, RZ ;  /* 0x8000000406027c10 */ /* 0x000fe2000fffe0ff */
[----:B------:R-:W-:-:S03]  /*06e0*/  UIADD3 UR4, UPT, UPT, UR4, 0x1, URZ ;  /* 0x0000000104047890 */ /* 0x000fc6000fffe0ff */
[C---:B------:R-:W-:Y:S01]  /*06f0*/  IADD3 R3, PT, PT, R2.reuse, R3, RZ ;  /* 0x0000000302037210 */ /* 0x040fe20007ffe0ff */
[----:B------:R-:W-:Y:S01]  /*0700*/  VIADD R14, R13, UR5 ;  /* 0x000000050d0e7c36 */ /* 0x000fe20008000000 */
[C---:B------:R-:W-:Y:S01]  /*0710*/  ISETP.GT.AND P0, PT, R2.reuse, R11, PT ;  /* 0x0000000b0200720c */ /* 0x040fe20003f04270 */
[----:B------:R-:W-:Y:S02]  /*0720*/  UMOV UR5, URZ ;  /* 0x000000ff00057c82 */ /* 0x000fe40008000000 */
[----:B------:R-:W-:Y:S01]  /*0730*/  IMAD R15, R3, R10, R3 ;  /* 0x0000000a030f7224 */ /* 0x000fe200078e0203 */
[----:B------:R-:W-:Y:S02]  /*0740*/  ISETP.GT.AND P0, PT, R2, -0x1, !P0 ;  /* 0xffffffff0200780c */ /* 0x000fe40004704270 */
[C---:B0-----:R-:W-:Y:S01]  /*0750*/  ISETP.GE.U32.AND P1, PT, R5.reuse, 0x8, PT ;  /* 0x000000080500780c */ /* 0x041fe20003f26070 */
[----:B------:R-:W-:Y:S01]  /*0760*/  IMAD R14, R14, R5, R5 ;  /* 0x000000050e0e7224 */ /* 0x000fe200078e0205 */
[----:B------:R-:W-:-:S11]  /*0770*/  ISETP.NE.AND P6, PT, R5, UR4, PT ;  /* 0x0000000405007c0c */ /* 0x000fd6000bfc5270 */
[----:B------:R-:W-:Y:S05]  /*0780*/  @!P1 BRA `(.L_x_9) ;  /* 0x0000000000f09947 */ /* 0x000fea0003800000 */
[----:B------:R-:W-:-:S05]  /*0790*/  UMOV UR5, URZ ;  /* 0x000000ff00057c82 */ /* 0x000fca0008000000 */
.L_x_10:
[----:B------:R-:W0:Y:S01]  /*07a0*/  LDC.64 R4, c[0x0][0x398] ;  /* 0x0000e600ff047b82 */ /* 0x000e220000000a00 */
[----:B------:R-:W-:Y:S02]  /*07b0*/  ULOP3.LUT UR7, URZ, UR5, URZ, 0x33, !UPT ;  /* 0x00000005ff077292 */ /* 0x000fe4000f8e33ff */
[----:B------:R-:W-:-:S04]  /*07c0*/  VIADD R16, R9, -UR5 ;  /* 0x8000000509107c36 */ /* 0x000fc80008000000 */
[C---:B------:R-:W-:Y:S01]  /*07d0*/  VIADD R21, R16.reuse, 0xfffffffe ;  /* 0xfffffffe10157836 */ /* 0x040fe20000000000 */
[----:B------:R-:W-:Y:S01]  /*07e0*/  IADD3 R17, PT, PT, R9, UR7, RZ ;  /* 0x0000000709117c10 */ /* 0x000fe2000fffe0ff */
[----:B------:R-:W1:Y:S01]  /*07f0*/  LDC.64 R2, c[0x0][0x3a0] ;  /* 0x0000e800ff027b82 */ /* 0x000e620000000a00 */
[----:B------:R-:W-:Y:S01]  /*0800*/  ISETP.LT.OR P4, PT, R16, RZ, !P0 ;  /* 0x000000ff1000720c */ /* 0x000fe20004781670 */
[----:B------:R-:W-:Y:S01]  /*0810*/  VIADD R19, R14, UR7 ;  /* 0x000000070e137c36 */ /* 0x000fe20008000000 */
[C---:B------:R-:W-:Y:S02]  /*0820*/  ISETP.LT.OR P5, PT, R17.reuse, RZ, !P0 ;  /* 0x000000ff1100720c */ /* 0x040fe400047a1670 */
[-C--:B------:R-:W-:Y:S02]  /*0830*/  ISETP.GT.OR P4, PT, R16, R10.reuse, P4 ;  /* 0x0000000a1000720c */ /* 0x080fe40002784670 */
[----:B------:R-:W-:Y:S02]  /*0840*/  ISETP.GT.OR P5, PT, R17, R10, P5 ;  /* 0x0000000a1100720c */ /* 0x000fe40002fa4670 */
[----:B------:R-:W-:-:S02]  /*0850*/  IADD3 R17, PT, PT, R15, R16, RZ ;  /* 0x000000100f117210 */ /* 0x000fc40007ffe0ff */
[----:B------:R-:W-:-:S04]  /*0860*/  ISETP.LT.OR P2, PT, R21, RZ, !P0 ;  /* 0x000000ff1500720c */ /* 0x000fc80004741670 */
[----:B------:R-:W-:Y:S01]  /*0870*/  ISETP.GT.OR P2, PT, R21, R10, P2 ;  /* 0x0000000a1500720c */ /* 0x000fe20001744670 */
[----:B0-----:R-:W-:-:S05]  /*0880*/  IMAD.WIDE R4, R17, 0x4, R4 ;  /* 0x0000000411047825 */ /* 0x001fca00078e0204 */
[----:B------:R-:W2:Y:S01]  /*0890*/  @!P4 LDG.E R18, desc[UR8][R4.64] ;  /* 0x000000080412c981 */ /* 0x000ea2000c1e1900 */
[----:B-1----:R-:W-:-:S03]  /*08a0*/  IMAD.WIDE R2, R19, 0x4, R2 ;  /* 0x0000000413027825 */ /* 0x002fc600078e0202 */
[----:B------:R-:W3:Y:S04]  /*08b0*/  @!P5 LDG.E R20, desc[UR8][R4.64+-0x4] ;  /* 0xfffffc080414d981 */ /* 0x000ee8000c1e1900 */
[----:B------:R-:W2:Y:S04]  /*08c0*/  @!P4 LDG.E R17, desc[UR8][R2.64] ;  /* 0x000000080211c981 */ /* 0x000ea8000c1e1900 */
[----:B------:R-:W3:Y:S04]  /*08d0*/  @!P5 LDG.E R19, desc[UR8][R2.64+-0x4] ;  /* 0xfffffc080213d981 */ /* 0x000ee8000c1e1900 */
[----:B------:R-:W4:Y:S04]  /*08e0*/  @!P2 LDG.E R22, desc[UR8][R4.64+-0x8] ;  /* 0xfffff8080416a981 */ /* 0x000f28000c1e1900 */
[----:B------:R-:W4:Y:S01]  /*08f0*/  @!P2 LDG.E R21, desc[UR8][R2.64+-0x8] ;  /* 0xfffff8080215a981 */ /* 0x000f22000c1e1900 */
[C---:B------:R-:W-:Y:S01]  /*0900*/  IADD3 R23, PT, PT, R16.reuse, -0x3, RZ ;  /* 0xfffffffd10177810 */ /* 0x040fe20007ffe0ff */
[----:B------:R-:W-:-:S03]  /*0910*/  VIADD R25, R16, 0xfffffffc ;  /* 0xfffffffc10197836 */ /* 0x000fc60000000000 */
[----:B------:R-:W-:Y:S02]  /*0920*/  ISETP.LT.OR P1, PT, R23, RZ, !P0 ;  /* 0x000000ff1700720c */ /* 0x000fe40004721670 */
[----:B------:R-:W-:Y:S02]  /*0930*/  ISETP.LT.OR P3, PT, R25, RZ, !P0 ;  /* 0x000000ff1900720c */ /* 0x000fe40004761670 */
[-C--:B------:R-:W-:Y:S02]  /*0940*/  ISETP.GT.OR P1, PT, R23, R10.reuse, P1 ;  /* 0x0000000a1700720c */ /* 0x080fe40000f24670 */
[----:B------:R-:W-:Y:S02]  /*0950*/  IADD3 R23, PT, PT, R16, -0x5, RZ ;  /* 0xfffffffb10177810 */ /* 0x000fe40007ffe0ff */
[----:B------:R-:W-:Y:S01]  /*0960*/  ISETP.GT.OR P3, PT, R25, R10, P3 ;  /* 0x0000000a1900720c */ /* 0x000fe20001f64670 */
[----:B--2---:R-:W-:Y:S01]  /*0970*/  @!P4 FFMA R7, R18, R17, R7 ;  /* 0x000000111207c223 */ /* 0x004fe20000000007 */
[----:B------:R-:W-:Y:S01]  /*0980*/  VIADD R17, R16, 0xfffffffa ;  /* 0xfffffffa10117836 */ /* 0x000fe20000000000 */
[----:B------:R-:W-:-:S10]  /*0990*/  ISETP.LT.OR P4, PT, R23, RZ, !P0 ;  /* 0x000000ff1700720c */ /* 0x000fd40004781670 */
[----:B------:R-:W2:Y:S01]  /*09a0*/  @!P3 LDG.E R18, desc[UR8][R4.64+-0x10] ;  /* 0xfffff0080412b981 */ /* 0x000ea2000c1e1900 */
[----:B---3--:R-:W-:Y:S01]  /*09b0*/  @!P5 FFMA R7, R20, R19, R7 ;  /* 0x000000131407d223 */ /* 0x008fe20000000007 */
[----:B------:R-:W-:Y:S02]  /*09c0*/  IADD3 R19, PT, PT, R16, -0x7, RZ ;  /* 0xfffffff910137810 */ /* 0x000fe40007ffe0ff */
[----:B------:R-:W-:Y:S01]  /*09d0*/  ISETP.LT.OR P5, PT, R17, RZ, !P0 ;  /* 0x000000ff1100720c */ /* 0x000fe200047a1670 */
[----:B------:R-:W3:Y:S01]  /*09e0*/  @!P1 LDG.E R16, desc[UR8][R4.64+-0xc] ;  /* 0xfffff40804109981 */ /* 0x000ee2000c1e1900 */
[-C--:B------:R-:W-:Y:S02]  /*09f0*/  ISETP.GT.OR P4, PT, R23, R10.reuse, P4 ;  /* 0x0000000a1700720c */ /* 0x080fe40002784670 */
[-C--:B------:R-:W-:Y:S01]  /*0a00*/  ISETP.GT.OR P5, PT, R17, R10.reuse, P5 ;  /* 0x0000000a1100720c */ /* 0x080fe20002fa4670 */
[----:B----4-:R-:W-:Y:S01]  /*0a10*/  @!P2 FFMA R7, R22, R21, R7 ;  /* 0x000000151607a223 */ /* 0x010fe20000000007 */
[C---:B------:R-:W-:Y:S01]  /*0a20*/  ISETP.LT.OR P2, PT, R19.reuse, RZ, !P0 ;  /* 0x000000ff1300720c */ /* 0x040fe20004741670 */
[----:B------:R-:W3:Y:S03]  /*0a30*/  @!P1 LDG.E R17, desc[UR8][R2.64+-0xc] ;  /* 0xfffff40802119981 */ /* 0x000ee6000c1e1900 */
[----:B------:R-:W-:-:S02]  /*0a40*/  ISETP.GT.OR P2, PT, R19, R10, P2 ;  /* 0x0000000a1300720c */ /* 0x000fc40001744670 */
[----:B------:R-:W2:Y:S04]  /*0a50*/  @!P3 LDG.E R19, desc[UR8][R2.64+-0x10] ;  /* 0xfffff0080213b981 */ /* 0x000ea8000c1e1900 */
[----:B------:R-:W4:Y:S04]  /*0a60*/  @!P4 LDG.E R20, desc[UR8][R4.64+-0x14] ;  /* 0xffffec080414c981 */ /* 0x000f28000c1e1900 */
[----:B------:R-:W4:Y:S04]  /*0a70*/  @!P4 LDG.E R21, desc[UR8][R2.64+-0x14] ;  /* 0xffffec080215c981 */ /* 0x000f28000c1e1900 */
[----:B------:R-:W5:Y:S04]  /*0a80*/  @!P5 LDG.E R22, desc[UR8][R4.64+-0x18] ;  /* 0xffffe8080416d981 */ /* 0x000f68000c1e1900 */
[----:B------:R-:W5:Y:S04]  /*0a90*/  @!P5 LDG.E R23, desc[UR8][R2.64+-0x18] ;  /* 0xffffe8080217d981 */ /* 0x000f68000c1e1900 */
[----:B------:R-:W5:Y:S04]  /*0aa0*/  @!P2 LDG.E R24, desc[UR8][R4.64+-0x1c] ;  /* 0xffffe4080418a981 */ /* 0x000f68000c1e1900 */
[----:B------:R-:W5:Y:S01]  /*0ab0*/  @!P2 LDG.E R25, desc[UR8][R2.64+-0x1c] ;  /* 0xffffe4080219a981 */ /* 0x000f62000c1e1900 */
[----:B------:R-:W-:-:S04]  /*0ac0*/  UIADD3 UR5, UPT, UPT, UR5, 0x8, URZ ;  /* 0x0000000805057890 */ /* 0x000fc8000fffe0ff */
[----:B------:R-:W-:Y:S01]  /*0ad0*/  UISETP.NE.AND UP0, UPT, UR5, UR6, UPT ;  /* 0x000000060500728c */ /* 0x000fe2000bf05270 */
[----:B---3--:R-:W-:-:S04]  /*0ae0*/  @!P1 FFMA R7, R16, R17, R7 ;  /* 0x0000001110079223 */ /* 0x008fc80000000007 */
[----:B--2---:R-:W-:-:S04]  /*0af0*/  @!P3 FFMA R7, R18, R19, R7 ;  /* 0x000000131207b223 */ /* 0x004fc80000000007 */
[----:B----4-:R-:W-:-:S04]  /*0b00*/  @!P4 FFMA R7, R20, R21, R7 ;  /* 0x000000151407c223 */ /* 0x010fc80000000007 */
[----:B-----5:R-:W-:-:S04]  /*0b10*/  @!P5 FFMA R7, R22, R23, R7 ;  /* 0x000000171607d223 */ /* 0x020fc80000000007 */
[----:B------:R-:W-:Y:S01]  /*0b20*/  @!P2 FFMA R7, R24, R25, R7 ;  /* 0x000000191807a223 */ /* 0x000fe20000000007 */
[----:B------:R-:W-:Y:S06]  /*0b30*/  BRA.U UP0, `(.L_x_10) ;  /* 0xfffffffd00187547 */ /* 0x000fec000b83ffff */
[----:B------:R-:W-:-:S05]  /*0b40*/  UMOV UR5, UR6 ;  /* 0x0000000600057c82 */ /* 0x000fca0008000000 */
.L_x_9:
[----:B------:R-:W-:-:S09]  /*0b50*/  UISETP.NE.AND UP0, UPT, UR10, URZ, UPT ;  /* 0x000000ff0a00728c */ /* 0x000fd2000bf05270 */
[----:B------:R-:W-:Y:S05]  /*0b60*/  BRA.U !UP0, `(.L_x_11) ;  /* 0x0000000508387547 */ /* 0x000fea000b800000 */
[----:B------:R-:W-:Y:S02]  /*0b70*/  UIADD3 UR7, UPT, UPT, UR10, -0x1, URZ ;  /* 0xffffffff0a077890 */ /* 0x000fe4000fffe0ff */
[----:B------:R-:W-:Y:S02]  /*0b80*/  UISETP.NE.AND UP1, UPT, UR11, URZ, UPT ;  /* 0x000000ff0b00728c */ /* 0x000fe4000bf25270 */
[----:B------:R-:W-:-:S09]  /*0b90*/  UISETP.GE.U32.AND UP0, UPT, UR7, 0x3, UPT ;  /* 0x000000030700788c */ /* 0x000fd2000bf06070 */
[----:B------:R-:W-:Y:S05]  /*0ba0*/  BRA.U !UP0, `(.L_x_12) ;  /* 0x0000000108807547 */ /* 0x000fea000b800000 */
[----:B------:R-:W0:Y:S01]  /*0bb0*/  LDC.64 R4, c[0x0][0x398] ;  /* 0x0000e600ff047b82 */ /* 0x000e220000000a00 */
[----:B------:R-:W-:Y:S02]  /*0bc0*/  ULOP3.LUT UR7, URZ, UR5, URZ, 0x33, !UPT ;  /* 0x00000005ff077292 */ /* 0x000fe4000f8e33ff */
[----:B------:R-:W-:-:S04]  /*0bd0*/  IADD3 R16, PT, PT, R9, -UR5, RZ ;  /* 0x8000000509107c10 */ /* 0x000fc8000fffe0ff */
[C---:B------:R-:W-:Y:S01]  /*0be0*/  ISETP.LT.OR P2, PT, R16.reuse, RZ, !P0 ;  /* 0x000000ff1000720c */ /* 0x040fe20004741670 */
[----:B------:R-:W-:Y:S01]  /*0bf0*/  VIADD R17, R9, UR7 ;  /* 0x0000000709117c36 */ /* 0x000fe20008000000 */
[----:B------:R-:W1:Y:S01]  /*0c00*/  LDC.64 R2, c[0x0][0x3a0] ;  /* 0x0000e800ff027b82 */ /* 0x000e620000000a00 */
[C---:B------:R-:W-:Y:S01]  /*0c10*/  VIADD R21, R16.reuse, 0xfffffffe ;  /* 0xfffffffe10157836 */ /* 0x040fe20000000000 */
[CC--:B------:R-:W-:Y:S01]  /*0c20*/  ISETP.GT.OR P2, PT, R16.reuse, R10.reuse, P2 ;  /* 0x0000000a1000720c */ /* 0x0c0fe20001744670 */
[----:B------:R-:W-:Y:S01]  /*0c30*/  VIADD R23, R16, 0xfffffffd ;  /* 0xfffffffd10177836 */ /* 0x000fe20000000000 */
[C---:B------:R-:W-:Y:S02]  /*0c40*/  ISETP.LT.OR P1, PT, R17.reuse, RZ, !P0 ;  /* 0x000000ff1100720c */ /* 0x040fe40004721670 */
[----:B------:R-:W-:Y:S02]  /*0c50*/  IADD3 R19, PT, PT, R14, UR7, RZ ;  /* 0x000000070e137c10 */ /* 0x000fe4000fffe0ff */
[----:B------:R-:W-:-:S02]  /*0c60*/  ISETP.GT.OR P1, PT, R17, R10, P1 ;  /* 0x0000000a1100720c */ /* 0x000fc40000f24670 */
[----:B------:R-:W-:Y:S02]  /*0c70*/  IADD3 R17, PT, PT, R15, R16, RZ ;  /* 0x000000100f117210 */ /* 0x000fe40007ffe0ff */
[----:B------:R-:W-:Y:S02]  /*0c80*/  ISETP.LT.OR P3, PT, R21, RZ, !P0 ;  /* 0x000000ff1500720c */ /* 0x000fe40004761670 */
[----:B------:R-:W-:Y:S02]  /*0c90*/  ISETP.LT.OR P4, PT, R23, RZ, !P0 ;  /* 0x000000ff1700720c */ /* 0x000fe40004781670 */
[-C--:B------:R-:W-:Y:S01]  /*0ca0*/  ISETP.GT.OR P3, PT, R21, R10.reuse, P3 ;  /* 0x0000000a1500720c */ /* 0x080fe20001f64670 */
[----:B0-----:R-:W-:Y:S01]  /*0cb0*/  IMAD.WIDE R4, R17, 0x4, R4 ;  /* 0x0000000411047825 */ /* 0x001fe200078e0204 */
[----:B------:R-:W-:-:S04]  /*0cc0*/  ISETP.GT.OR P4, PT, R23, R10, P4 ;  /* 0x0000000a1700720c */ /* 0x000fc80002784670 */
[----:B------:R-:W2:Y:S01]  /*0cd0*/  @!P2 LDG.E R16, desc[UR8][R4.64] ;  /* 0x000000080410a981 */ /* 0x000ea2000c1e1900 */
[----:B-1----:R-:W-:-:S03]  /*0ce0*/  IMAD.WIDE R2, R19, 0x4, R2 ;  /* 0x0000000413027825 */ /* 0x002fc600078e0202 */
[----:B------:R-:W3:Y:S04]  /*0cf0*/  @!P1 LDG.E R18, desc[UR8][R4.64+-0x4] ;  /* 0xfffffc0804129981 */ /* 0x000ee8000c1e1900 */
[----:B------:R-:W2:Y:S04]  /*0d00*/  @!P2 LDG.E R17, desc[UR8][R2.64] ;  /* 0x000000080211a981 */ /* 0x000ea8000c1e1900 */
[----:B------:R-:W3:Y:S04]  /*0d10*/  @!P1 LDG.E R19, desc[UR8][R2.64+-0x4] ;  /* 0xfffffc0802139981 */ /* 0x000ee8000c1e1900 */
[----:B------:R-:W4:Y:S04]  /*0d20*/  @!P3 LDG.E R20, desc[UR8][R4.64+-0x8] ;  /* 0xfffff8080414b981 */ /* 0x000f28000c1e1900 */
[----:B------:R-:W4:Y:S04]  /*0d30*/  @!P3 LDG.E R21, desc[UR8][R2.64+-0x8] ;  /* 0xfffff8080215b981 */ /* 0x000f28000c1e1900 */
[----:B------:R-:W5:Y:S04]  /*0d40*/  @!P4 LDG.E R22, desc[UR8][R4.64+-0xc] ;  /* 0xfffff4080416c981 */ /* 0x000f68000c1e1900 */
[----:B------:R-:W5:Y:S01]  /*0d50*/  @!P4 LDG.E R23, desc[UR8][R2.64+-0xc] ;  /* 0xfffff4080217c981 */ /* 0x000f62000c1e1900 */
[----:B------:R-:W-:Y:S01]  /*0d60*/  UIADD3 UR5, UPT, UPT, UR5, 0x4, URZ ;  /* 0x0000000405057890 */ /* 0x000fe2000fffe0ff */
[----:B--2---:R-:W-:-:S04]  /*0d70*/  @!P2 FFMA R7, R16, R17, R7 ;  /* 0x000000111007a223 */ /* 0x004fc80000000007 */
[----:B---3--:R-:W-:-:S04]  /*0d80*/  @!P1 FFMA R7, R18, R19, R7 ;  /* 0x0000001312079223 */ /* 0x008fc80000000007 */
[----:B----4-:R-:W-:-:S04]  /*0d90*/  @!P3 FFMA R7, R20, R21, R7 ;  /* 0x000000151407b223 */ /* 0x010fc80000000007 */
[----:B-----5:R-:W-:-:S07]  /*0da0*/  @!P4 FFMA R7, R22, R23, R7 ;  /* 0x000000171607c223 */ /* 0x020fce0000000007 */
.L_x_12:
[----:B------:R-:W-:Y:S05]  /*0db0*/  BRA.U !UP1, `(.L_x_11) ;  /* 0x0000000109a47547 */ /* 0x000fea000b800000 */
[----:B------:R-:W0:Y:S01]  /*0dc0*/  LDCU UR7, c[0x0][0x390] ;  /* 0x00007200ff0777ac */ /* 0x000e220008000800 */
[----:B------:R-:W-:Y:S02]  /*0dd0*/  UISETP.NE.AND UP0, UPT, UR11, 0x1, UPT ;  /* 0x000000010b00788c */ /* 0x000fe4000bf05270 */
[----:B0-----:R-:W-:-:S07]  /*0de0*/  ULOP3.LUT UP1, URZ, UR7, 0x1, URZ, 0xc0, !UPT ;  /* 0x0000000107ff7892 */ /* 0x001fce000f82c0ff */
[----:B------:R-:W-:Y:S05]  /*0df0*/  BRA.U !UP0, `(.L_x_13) ;  /* 0x0000000108507547 */ /* 0x000fea000b800000 */
[----:B------:R-:W0:Y:S01]  /*0e00*/  LDC.64 R4, c[0x0][0x398] ;  /* 0x0000e600ff047b82 */ /* 0x000e220000000a00 */
[----:B------:R-:W-:Y:S02]  /*0e10*/  ULOP3.LUT UR7, URZ, UR5, URZ, 0x33, !UPT ;  /* 0x00000005ff077292 */ /* 0x000fe4000f8e33ff */
[----:B------:R-:W-:-:S04]  /*0e20*/  VIADD R16, R9, -UR5 ;  /* 0x8000000509107c36 */ /* 0x000fc80008000000 */
[----:B------:R-:W-:Y:S01]  /*0e30*/  IMAD.IADD R19, R15, 0x1, R16 ;  /* 0x000000010f137824 */ /* 0x000fe200078e0210 */
[----:B------:R-:W-:Y:S01]  /*0e40*/  IADD3 R17, PT, PT, R9, UR7, RZ ;  /* 0x0000000709117c10 */ /* 0x000fe2000fffe0ff */
[----:B------:R-:W1:Y:S01]  /*0e50*/  LDC.64 R2, c[0x0][0x3a0] ;  /* 0x0000e800ff027b82 */ /* 0x000e620000000a00 */
[C---:B------:R-:W-:Y:S02]  /*0e60*/  ISETP.LT.OR P2, PT, R16.reuse, RZ, !P0 ;  /* 0x000000ff1000720c */ /* 0x040fe40004741670 */
[C---:B------:R-:W-:Y:S02]  /*0e70*/  ISETP.LT.OR P1, PT, R17.reuse, RZ, !P0 ;  /* 0x000000ff1100720c */ /* 0x040fe40004721670 */
[-C--:B------:R-:W-:Y:S02]  /*0e80*/  ISETP.GT.OR P2, PT, R16, R10.reuse, P2 ;  /* 0x0000000a1000720c */ /* 0x080fe40001744670 */
[----:B------:R-:W-:Y:S02]  /*0e90*/  ISETP.GT.OR P1, PT, R17, R10, P1 ;  /* 0x0000000a1100720c */ /* 0x000fe40000f24670 */
[----:B------:R-:W-:Y:S01]  /*0ea0*/  IADD3 R17, PT, PT, R14, UR7, RZ ;  /* 0x000000070e117c10 */ /* 0x000fe2000fffe0ff */
[----:B0-----:R-:W-:-:S08]  /*0eb0*/  IMAD.WIDE R4, R19, 0x4, R4 ;  /* 0x0000000413047825 */ /* 0x001fd000078e0204 */
[----:B------:R-:W2:Y:S01]  /*0ec0*/  @!P2 LDG.E R16, desc[UR8][R4.64] ;  /* 0x000000080410a981 */ /* 0x000ea2000c1e1900 */
[----:B-1----:R-:W-:-:S03]  /*0ed0*/  IMAD.WIDE R2, R17, 0x4, R2 ;  /* 0x0000000411027825 */ /* 0x002fc600078e0202 */
[----:B------:R-:W3:Y:S04]  /*0ee0*/  @!P1 LDG.E R18, desc[UR8][R4.64+-0x4] ;  /* 0xfffffc0804129981 */ /* 0x000ee8000c1e1900 */
[----:B------:R-:W2:Y:S04]  /*0ef0*/  @!P2 LDG.E R17, desc[UR8][R2.64] ;  /* 0x000000080211a981 */ /* 0x000ea8000c1e1900 */
[----:B------:R-:W3:Y:S01]  /*0f00*/  @!P1 LDG.E R19, desc[UR8][R2.64+-0x4] ;  /* 0xfffffc0802139981 */ /* 0x000ee2000c1e1900 */
[----:B------:R-:W-:Y:S01]  /*0f10*/  UIADD3 UR5, UPT, UPT, UR5, 0x2, URZ ;  /* 0x0000000205057890 */ /* 0x000fe2000fffe0ff */
[----:B--2---:R-:W-:-:S04]  /*0f20*/  @!P2 FFMA R7, R16, R17, R7 ;  /* 0x000000111007a223 */ /* 0x004fc80000000007 */
[----:B---3--:R-:W-:-:S07]  /*0f30*/  @!P1 FFMA R7, R18, R19, R7 ;  /* 0x0000001312079223 */ /* 0x008fce0000000007 */
.L_x_13:
[----:B------:R-:W-:Y:S05]  /*0f40*/  BRA.U !UP1, `(.L_x_11) ;  /* 0x0000000109407547 */ /* 0x000fea000b800000 */
[----:B------:R-:W-:Y:S01]  /*0f50*/  VIADD R16, R9, -UR5 ;  /* 0x8000000509107c36 */ /* 0x000fe20008000000 */
[----:B------:R-:W-:Y:S04]  /*0f60*/  BSSY.RECONVERGENT B0, `(.L_x_11) ;  /* 0x000000e000007945 */ /* 0x000fe80003800200 */
[----:B------:R-:W-:-:S04]  /*0f70*/  ISETP.LT.OR P0, PT, R16, RZ, !P0 ;  /* 0x000000ff1000720c */ /* 0x000fc80004701670 */
[----:B------:R-:W-:-:S13]  /*0f80*/  ISETP.GT.OR P0, PT, R16, R10, P0 ;  /* 0x0000000a1000720c */ /* 0x000fda0000704670 */
[----:B------:R-:W-:Y:S05]  /*0f90*/  @P0 BRA `(.L_x_14) ;  /* 0x0000000000280947 */ /* 0x000fea0003800000 */
[----:B------:R-:W0:Y:S01]  /*0fa0*/  LDC.64 R4, c[0x0][0x398] ;  /* 0x0000e600ff047b82 */ /* 0x000e220000000a00 */
[----:B------:R-:W-:Y:S01]  /*0fb0*/  ULOP3.LUT UR7, URZ, UR5, URZ, 0x33, !UPT ;  /* 0x00000005ff077292 */ /* 0x000fe2000f8e33ff */
[----:B------:R-:W-:-:S05]  /*0fc0*/  IADD3 R15, PT, PT, R15, R16, RZ ;  /* 0x000000100f0f7210 */ /* 0x000fca0007ffe0ff */
[----:B------:R-:W-:Y:S01]  /*0fd0*/  VIADD R17, R14, UR7 ;  /* 0x000000070e117c36 */ /* 0x000fe20008000000 */
[----:B------:R-:W1:Y:S01]  /*0fe0*/  LDC.64 R2, c[0x0][0x3a0] ;  /* 0x0000e800ff027b82 */ /* 0x000e620000000a00 */
[----:B0-----:R-:W-:-:S06]  /*0ff0*/  IMAD.WIDE R4, R15, 0x4, R4 ;  /* 0x000000040f047825 */ /* 0x001fcc00078e0204 */
[----:B------:R-:W2:Y:S01]  /*1000*/  LDG.E R4, desc[UR8][R4.64] ;  /* 0x0000000804047981 */ /* 0x000ea2000c1e1900 */
[----:B-1----:R-:W-:-:S06]  /*1010*/  IMAD.WIDE R2, R17, 0x4, R2 ;  /* 0x0000000411027825 */ /* 0x002fcc00078e0202 */
[----:B------:R-:W2:Y:S02]  /*1020*/  LDG.E R2, desc[UR8][R2.64] ;  /* 0x0000000802027981 */ /* 0x000ea4000c1e1900 */
[----:B--2---:R-:W-:-:S07]  /*1030*/  FFMA R7, R4, R2, R7 ;  /* 0x0000000204077223 */ /* 0x004fce0000000007 */
.L_x_14:
[----:B------:R-:W-:Y:S05]  /*1040*/  BSYNC.RECONVERGENT B0 ;  /* 0x0000000000007941 */ /* 0x000fea0003800200 */
.L_x_11:
[----:B------:R-:W-:Y:S05]  /*1050*/  @P6 BRA `(.L_x_15) ;  /* 0xfffffff400906947 */ /* 0x000fea000383ffff */
[----:B------:R-:W0:Y:S01]  /*1060*/  LDCU UR4, c[0x0][0x380] ;  /* 0x00007000ff0477ac */ /* 0x000e220008000800 */
[----:B------:R-:W-:-:S04]  /*1070*/  IADD3 R12, PT, PT, R12, 0x1, RZ ;  /* 0x000000010c0c7810 */ /* 0x000fc80007ffe0ff */
[----:B0-----:R-:W-:-:S13]  /*1080*/  ISETP.NE.AND P0, PT, R12, UR4, PT ;  /* 0x000000040c007c0c */ /* 0x001fda000bf05270 */
[----:B------:R-:W-:Y:S05]  /*1090*/  @P0 BRA `(.L_x_16) ;  /* 0xfffffff4006c0947 */ /* 0x000fea000383ffff */
.L_x_8:
[----:B------:R-:W0:Y:S02]  /*10a0*/  LDC.64 R2, c[0x0][0x3a8] ;  /* 0x0000ea00ff027b82 */ /* 0x000e240000000a00 */
[----:B0-----:R-:W-:-:S05]  /*10b0*/  IMAD.WIDE R2, R0, 0x4, R2 ;  /* 0x0000000400027825 */ /* 0x001fca00078e0202 */
[----:B------:R-:W-:Y:S01]  /*10c0*/  STG.E desc[UR8][R2.64], R7 ;  /* 0x0000000702007986 */ /* 0x000fe2000c101908 */
[----:B------:R-:W-:Y:S05]  /*10d0*/  EXIT ;  /* 0x000000000000794d */ /* 0x000fea0003800000 */
.L_x_17:
        /* <DEDUP_REMOVED lines=10> */
.L_x_19:


//--------------------- .nv.shared.reserved.0     --------------------------
	.section	.nv.shared.reserved.0,"aw",@nobits
	.weak		__nv_reservedSMEM_offset_0_alias
	.size		__nv_reservedSMEM_offset_0_alias, 0, 64
	.other		__nv_reservedSMEM_offset_0_alias,@"STO_CUDA_RESERVED_SHARED STV_DEFAULT"
__nv_reservedSMEM_offset_0_alias:
	.zero		0
	.zero		64


//--------------------- .nv.constant0._Z32convLayer_backward_w_grad_kerneliiiiiPKfS0_Pf --------------------------
	.section	.nv.constant0._Z32convLayer_backward_w_grad_kerneliiiiiPKfS0_Pf,"a",@progbits
	.sectionflags	@""
	.align	4
.nv.constant0._Z32convLayer_backward_w_grad_kerneliiiiiPKfS0_Pf:
	.zero		944


//--------------------- .nv.constant0._Z32convLayer_backward_x_grad_kerneliiiiiPKfS0_Pf --------------------------
	.section	.nv.constant0._Z32convLayer_backward_x_grad_kerneliiiiiPKfS0_Pf,"a",@progbits
	.sectionflags	@""
	.align	4
.nv.constant0._Z32convLayer_backward_x_grad_kerneliiiiiPKfS0_Pf:
	.zero		944


//--------------------- SYMBOLS --------------------------

	.type		.nv.reservedSmem.offset0,@object
	.size		.nv.reservedSmem.offset0,0x4
